//
// Generated by NVIDIA NVVM Compiler
//
// Compiler Build ID: CL-36424714
// Cuda compilation tools, release 13.0, V13.0.88
// Based on NVVM 20.0.0
//

.version 9.0
.target sm_100
.address_size 64

	// .globl	_Z13kernel_matmuliPfS_S_
// _ZZ19kernel_matmul_gpusmiPfS_S_E2As has been demoted
// _ZZ19kernel_matmul_gpusmiPfS_S_E2Bs has been demoted

.visible .entry _Z13kernel_matmuliPfS_S_(
	.param .u32 _Z13kernel_matmuliPfS_S__param_0,
	.param .u64 .ptr .align 1 _Z13kernel_matmuliPfS_S__param_1,
	.param .u64 .ptr .align 1 _Z13kernel_matmuliPfS_S__param_2,
	.param .u64 .ptr .align 1 _Z13kernel_matmuliPfS_S__param_3
)
{
	.reg .pred 	%p<10>;
	.reg .b32 	%r<42>;
	.reg .b32 	%f<67>;
	.reg .b64 	%rd<67>;

	ld.param.u32 	%r19, [_Z13kernel_matmuliPfS_S__param_0];
	ld.param.u64 	%rd14, [_Z13kernel_matmuliPfS_S__param_1];
	ld.param.u64 	%rd15, [_Z13kernel_matmuliPfS_S__param_2];
	cvta.to.global.u64 	%rd1, %rd15;
	cvta.to.global.u64 	%rd2, %rd14;
	mov.u32 	%r20, %ctaid.x;
	mov.u32 	%r21, %ntid.x;
	mov.u32 	%r22, %tid.x;
	mad.lo.s32 	%r1, %r20, %r21, %r22;
	mov.u32 	%r23, %ctaid.y;
	mov.u32 	%r24, %ntid.y;
	mov.u32 	%r25, %tid.y;
	mad.lo.s32 	%r26, %r23, %r24, %r25;
	max.s32 	%r27, %r1, %r26;
	setp.ge.s32 	%p1, %r27, %r19;
	@%p1 bra 	$L__BB0_13;
	mul.lo.s32 	%r3, %r26, %r19;
	and.b32  	%r4, %r19, 7;
	setp.lt.u32 	%p2, %r19, 8;
	mov.f32 	%f66, 0f00000000;
	mov.b32 	%r40, 0;
	@%p2 bra 	$L__BB0_4;
	and.b32  	%r40, %r19, 2147483640;
	neg.s32 	%r38, %r40;
	mul.wide.s32 	%rd16, %r19, 4;
	add.s64 	%rd3, %rd1, %rd16;
	shl.b32 	%r7, %r19, 3;
	mul.wide.s32 	%rd17, %r19, 8;
	add.s64 	%rd4, %rd1, %rd17;
	mul.wide.s32 	%rd18, %r19, 12;
	add.s64 	%rd5, %rd1, %rd18;
	mul.wide.s32 	%rd19, %r19, 16;
	add.s64 	%rd6, %rd1, %rd19;
	mul.wide.s32 	%rd20, %r19, 20;
	add.s64 	%rd7, %rd1, %rd20;
	mul.wide.s32 	%rd21, %r19, 24;
	add.s64 	%rd8, %rd1, %rd21;
	mul.wide.s32 	%rd22, %r19, 28;
	add.s64 	%rd9, %rd1, %rd22;
	mul.wide.u32 	%rd23, %r3, 4;
	add.s64 	%rd24, %rd23, %rd2;
	add.s64 	%rd66, %rd24, 16;
	mov.f32 	%f66, 0f00000000;
	mov.u32 	%r37, %r1;
$L__BB0_3:
	.pragma "nounroll";
	mul.wide.s32 	%rd25, %r37, 4;
	add.s64 	%rd26, %rd3, %rd25;
	add.s64 	%rd27, %rd4, %rd25;
	add.s64 	%rd28, %rd5, %rd25;
	add.s64 	%rd29, %rd6, %rd25;
	add.s64 	%rd30, %rd7, %rd25;
	add.s64 	%rd31, %rd8, %rd25;
	add.s64 	%rd32, %rd9, %rd25;
	add.s64 	%rd33, %rd1, %rd25;
	ld.global.f32 	%f16, [%rd66+-16];
	ld.global.f32 	%f17, [%rd33];
	fma.rn.f32 	%f18, %f16, %f17, %f66;
	ld.global.f32 	%f19, [%rd66+-12];
	ld.global.f32 	%f20, [%rd26];
	fma.rn.f32 	%f21, %f19, %f20, %f18;
	ld.global.f32 	%f22, [%rd66+-8];
	ld.global.f32 	%f23, [%rd27];
	fma.rn.f32 	%f24, %f22, %f23, %f21;
	ld.global.f32 	%f25, [%rd66+-4];
	ld.global.f32 	%f26, [%rd28];
	fma.rn.f32 	%f27, %f25, %f26, %f24;
	ld.global.f32 	%f28, [%rd66];
	ld.global.f32 	%f29, [%rd29];
	fma.rn.f32 	%f30, %f28, %f29, %f27;
	ld.global.f32 	%f31, [%rd66+4];
	ld.global.f32 	%f32, [%rd30];
	fma.rn.f32 	%f33, %f31, %f32, %f30;
	ld.global.f32 	%f34, [%rd66+8];
	ld.global.f32 	%f35, [%rd31];
	fma.rn.f32 	%f36, %f34, %f35, %f33;
	ld.global.f32 	%f37, [%rd66+12];
	ld.global.f32 	%f38, [%rd32];
	fma.rn.f32 	%f66, %f37, %f38, %f36;
	add.s32 	%r38, %r38, 8;
	add.s32 	%r37, %r37, %r7;
	add.s64 	%rd66, %rd66, 32;
	setp.ne.s32 	%p3, %r38, 0;
	@%p3 bra 	$L__BB0_3;
$L__BB0_4:
	setp.eq.s32 	%p4, %r4, 0;
	@%p4 bra 	$L__BB0_12;
	and.b32  	%r13, %r19, 3;
	setp.lt.u32 	%p5, %r4, 4;
	@%p5 bra 	$L__BB0_7;
	add.s32 	%r29, %r40, %r3;
	mul.wide.u32 	%rd34, %r29, 4;
	add.s64 	%rd35, %rd2, %rd34;
	ld.global.f32 	%f40, [%rd35];
	mad.lo.s32 	%r30, %r40, %r19, %r1;
	mul.wide.s32 	%rd36, %r30, 4;
	add.s64 	%rd37, %rd1, %rd36;
	ld.global.f32 	%f41, [%rd37];
	fma.rn.f32 	%f42, %f40, %f41, %f66;
	cvt.u64.u32 	%rd38, %r3;
	cvt.u64.u32 	%rd39, %r40;
	add.s64 	%rd40, %rd39, %rd38;
	shl.b64 	%rd41, %rd40, 2;
	add.s64 	%rd42, %rd2, %rd41;
	ld.global.f32 	%f43, [%rd42+4];
	mul.wide.s32 	%rd43, %r19, 4;
	add.s64 	%rd44, %rd37, %rd43;
	ld.global.f32 	%f44, [%rd44];
	fma.rn.f32 	%f45, %f43, %f44, %f42;
	ld.global.f32 	%f46, [%rd42+8];
	add.s64 	%rd45, %rd44, %rd43;
	ld.global.f32 	%f47, [%rd45];
	fma.rn.f32 	%f48, %f46, %f47, %f45;
	ld.global.f32 	%f49, [%rd42+12];
	add.s64 	%rd46, %rd45, %rd43;
	ld.global.f32 	%f50, [%rd46];
	fma.rn.f32 	%f66, %f49, %f50, %f48;
	add.s32 	%r40, %r40, 4;
$L__BB0_7:
	setp.eq.s32 	%p6, %r13, 0;
	@%p6 bra 	$L__BB0_12;
	setp.eq.s32 	%p7, %r13, 1;
	@%p7 bra 	$L__BB0_10;
	add.s32 	%r31, %r40, %r3;
	mul.wide.u32 	%rd47, %r31, 4;
	add.s64 	%rd48, %rd2, %rd47;
	ld.global.f32 	%f52, [%rd48];
	mad.lo.s32 	%r32, %r40, %r19, %r1;
	mul.wide.s32 	%rd49, %r32, 4;
	add.s64 	%rd50, %rd1, %rd49;
	ld.global.f32 	%f53, [%rd50];
	fma.rn.f32 	%f54, %f52, %f53, %f66;
	cvt.u64.u32 	%rd51, %r3;
	cvt.u64.u32 	%rd52, %r40;
	add.s64 	%rd53, %rd52, %rd51;
	shl.b64 	%rd54, %rd53, 2;
	add.s64 	%rd55, %rd2, %rd54;
	ld.global.f32 	%f55, [%rd55+4];
	mul.wide.s32 	%rd56, %r19, 4;
	add.s64 	%rd57, %rd50, %rd56;
	ld.global.f32 	%f56, [%rd57];
	fma.rn.f32 	%f66, %f55, %f56, %f54;
	add.s32 	%r40, %r40, 2;
$L__BB0_10:
	and.b32  	%r33, %r19, 1;
	setp.eq.b32 	%p8, %r33, 1;
	not.pred 	%p9, %p8;
	@%p9 bra 	$L__BB0_12;
	add.s32 	%r34, %r40, %r3;
	mul.wide.u32 	%rd58, %r34, 4;
	add.s64 	%rd59, %rd2, %rd58;
	ld.global.f32 	%f57, [%rd59];
	mad.lo.s32 	%r35, %r40, %r19, %r1;
	mul.wide.s32 	%rd60, %r35, 4;
	add.s64 	%rd61, %rd1, %rd60;
	ld.global.f32 	%f58, [%rd61];
	fma.rn.f32 	%f66, %f57, %f58, %f66;
$L__BB0_12:
	ld.param.u64 	%rd65, [_Z13kernel_matmuliPfS_S__param_3];
	add.s32 	%r36, %r3, %r1;
	cvta.to.global.u64 	%rd62, %rd65;
	mul.wide.s32 	%rd63, %r36, 4;
	add.s64 	%rd64, %rd62, %rd63;
	st.global.f32 	[%rd64], %f66;
$L__BB0_13:
	ret;

}
	// .globl	_Z19kernel_matmul_gpusmiPfS_S_
.visible .entry _Z19kernel_matmul_gpusmiPfS_S_(
	.param .u32 _Z19kernel_matmul_gpusmiPfS_S__param_0,
	.param .u64 .ptr .align 1 _Z19kernel_matmul_gpusmiPfS_S__param_1,
	.param .u64 .ptr .align 1 _Z19kernel_matmul_gpusmiPfS_S__param_2,
	.param .u64 .ptr .align 1 _Z19kernel_matmul_gpusmiPfS_S__param_3
)
{
	.reg .pred 	%p<10>;
	.reg .b32 	%r<42>;
	.reg .b32 	%f<63>;
	.reg .b64 	%rd<13>;
	// demoted variable
	.shared .align 4 .b8 _ZZ19kernel_matmul_gpusmiPfS_S_E2As[1024];
	// demoted variable
	.shared .align 4 .b8 _ZZ19kernel_matmul_gpusmiPfS_S_E2Bs[1024];
	ld.param.u32 	%r24, [_Z19kernel_matmul_gpusmiPfS_S__param_0];
	ld.param.u64 	%rd4, [_Z19kernel_matmul_gpusmiPfS_S__param_1];
	ld.param.u64 	%rd5, [_Z19kernel_matmul_gpusmiPfS_S__param_2];
	ld.param.u64 	%rd6, [_Z19kernel_matmul_gpusmiPfS_S__param_3];
	mov.u32 	%r25, %ctaid.x;
	mov.u32 	%r26, %ctaid.y;
	mov.u32 	%r37, %tid.x;
	mov.u32 	%r39, %tid.y;
	shl.b32 	%r27, %r26, 4;
	add.s32 	%r3, %r27, %r39;
	shl.b32 	%r4, %r25, 4;
	add.s32 	%r5, %r4, %r37;
	setp.lt.s32 	%p1, %r24, 1;
	mov.f32 	%f62, 0f00000000;
	@%p1 bra 	$L__BB1_7;
	add.s32 	%r28, %r24, 15;
	shr.u32 	%r29, %r28, 4;
	shl.b32 	%r30, %r39, 6;
	mov.u32 	%r31, _ZZ19kernel_matmul_gpusmiPfS_S_E2As;
	add.s32 	%r6, %r31, %r30;
	shl.b32 	%r32, %r37, 2;
	add.s32 	%r7, %r6, %r32;
	mov.u32 	%r33, _ZZ19kernel_matmul_gpusmiPfS_S_E2Bs;
	add.s32 	%r9, %r33, %r32;
	add.s32 	%r8, %r9, %r30;
	neg.s32 	%r41, %r29;
	mad.lo.s32 	%r34, %r39, %r24, %r37;
	add.s32 	%r40, %r34, %r4;
	shl.b32 	%r12, %r24, 4;
	mad.lo.s32 	%r38, %r3, %r24, %r37;
	cvta.to.global.u64 	%rd1, %rd4;
	cvta.to.global.u64 	%rd2, %rd5;
	mov.f32 	%f62, 0f00000000;
$L__BB1_2:
	setp.ge.u32 	%p2, %r3, %r24;
	mul.wide.s32 	%rd7, %r38, 4;
	add.s64 	%rd3, %rd1, %rd7;
	setp.ge.s32 	%p3, %r37, %r24;
	mov.f32 	%f60, 0f00000000;
	or.pred  	%p4, %p2, %p3;
	@%p4 bra 	$L__BB1_4;
	ld.global.f32 	%f60, [%rd3];
$L__BB1_4:
	setp.ge.u32 	%p5, %r5, %r24;
	st.shared.f32 	[%r7], %f60;
	setp.ge.s32 	%p6, %r39, %r24;
	mov.f32 	%f61, 0f00000000;
	or.pred  	%p7, %p6, %p5;
	@%p7 bra 	$L__BB1_6;
	mul.wide.u32 	%rd8, %r40, 4;
	add.s64 	%rd9, %rd2, %rd8;
	ld.global.f32 	%f61, [%rd9];
$L__BB1_6:
	st.shared.f32 	[%r8], %f61;
	bar.sync 	0;
	ld.shared.f32 	%f12, [%r6];
	ld.shared.f32 	%f13, [%r9];
	fma.rn.f32 	%f14, %f12, %f13, %f62;
	ld.shared.f32 	%f15, [%r6+4];
	ld.shared.f32 	%f16, [%r9+64];
	fma.rn.f32 	%f17, %f15, %f16, %f14;
	ld.shared.f32 	%f18, [%r6+8];
	ld.shared.f32 	%f19, [%r9+128];
	fma.rn.f32 	%f20, %f18, %f19, %f17;
	ld.shared.f32 	%f21, [%r6+12];
	ld.shared.f32 	%f22, [%r9+192];
	fma.rn.f32 	%f23, %f21, %f22, %f20;
	ld.shared.f32 	%f24, [%r6+16];
	ld.shared.f32 	%f25, [%r9+256];
	fma.rn.f32 	%f26, %f24, %f25, %f23;
	ld.shared.f32 	%f27, [%r6+20];
	ld.shared.f32 	%f28, [%r9+320];
	fma.rn.f32 	%f29, %f27, %f28, %f26;
	ld.shared.f32 	%f30, [%r6+24];
	ld.shared.f32 	%f31, [%r9+384];
	fma.rn.f32 	%f32, %f30, %f31, %f29;
	ld.shared.f32 	%f33, [%r6+28];
	ld.shared.f32 	%f34, [%r9+448];
	fma.rn.f32 	%f35, %f33, %f34, %f32;
	ld.shared.f32 	%f36, [%r6+32];
	ld.shared.f32 	%f37, [%r9+512];
	fma.rn.f32 	%f38, %f36, %f37, %f35;
	ld.shared.f32 	%f39, [%r6+36];
	ld.shared.f32 	%f40, [%r9+576];
	fma.rn.f32 	%f41, %f39, %f40, %f38;
	ld.shared.f32 	%f42, [%r6+40];
	ld.shared.f32 	%f43, [%r9+640];
	fma.rn.f32 	%f44, %f42, %f43, %f41;
	ld.shared.f32 	%f45, [%r6+44];
	ld.shared.f32 	%f46, [%r9+704];
	fma.rn.f32 	%f47, %f45, %f46, %f44;
	ld.shared.f32 	%f48, [%r6+48];
	ld.shared.f32 	%f49, [%r9+768];
	fma.rn.f32 	%f50, %f48, %f49, %f47;
	ld.shared.f32 	%f51, [%r6+52];
	ld.shared.f32 	%f52, [%r9+832];
	fma.rn.f32 	%f53, %f51, %f52, %f50;
	ld.shared.f32 	%f54, [%r6+56];
	ld.shared.f32 	%f55, [%r9+896];
	fma.rn.f32 	%f56, %f54, %f55, %f53;
	ld.shared.f32 	%f57, [%r6+60];
	ld.shared.f32 	%f58, [%r9+960];
	fma.rn.f32 	%f62, %f57, %f58, %f56;
	bar.sync 	0;
	add.s32 	%r41, %r41, 1;
	setp.ne.s32 	%p8, %r41, 0;
	add.s32 	%r40, %r40, %r12;
	add.s32 	%r39, %r39, 16;
	add.s32 	%r38, %r38, 16;
	add.s32 	%r37, %r37, 16;
	@%p8 bra 	$L__BB1_2;
$L__BB1_7:
	max.s32 	%r35, %r3, %r5;
	setp.ge.s32 	%p9, %r35, %r24;
	@%p9 bra 	$L__BB1_9;
	mad.lo.s32 	%r36, %r3, %r24, %r5;
	cvta.to.global.u64 	%rd10, %rd6;
	mul.wide.u32 	%rd11, %r36, 4;
	add.s64 	%rd12, %rd10, %rd11;
	st.global.f32 	[%rd12], %f62;
$L__BB1_9:
	ret;

}
	// .globl	_Z16wmma_matmul_fp16P6__halfS0_S0_i
.visible .entry _Z16wmma_matmul_fp16P6__halfS0_S0_i(
	.param .u64 .ptr .align 1 _Z16wmma_matmul_fp16P6__halfS0_S0_i_param_0,
	.param .u64 .ptr .align 1 _Z16wmma_matmul_fp16P6__halfS0_S0_i_param_1,
	.param .u64 .ptr .align 1 _Z16wmma_matmul_fp16P6__halfS0_S0_i_param_2,
	.param .u32 _Z16wmma_matmul_fp16P6__halfS0_S0_i_param_3
)
{
	.reg .pred 	%p<6>;
	.reg .b16 	%rs<2>;
	.reg .b32 	%r<212>;
	.reg .b32 	%f<2>;
	.reg .b64 	%rd<42>;

	ld.param.u64 	%rd5, [_Z16wmma_matmul_fp16P6__halfS0_S0_i_param_0];
	ld.param.u32 	%r64, [_Z16wmma_matmul_fp16P6__halfS0_S0_i_param_3];
	cvta.to.global.u64 	%rd1, %rd5;
	mov.u32 	%r65, %ctaid.x;
	mov.u32 	%r66, %ntid.x;
	mov.u32 	%r67, %tid.x;
	mad.lo.s32 	%r68, %r65, %r66, %r67;
	mov.u32 	%r69, %ctaid.y;
	mov.u32 	%r70, %ntid.y;
	mov.u32 	%r71, %tid.y;
	mad.lo.s32 	%r72, %r69, %r70, %r71;
	shr.u32 	%r74, %r68, 1;
	and.b32  	%r1, %r74, 2147483632;
	shl.b32 	%r2, %r72, 4;
	max.s32 	%r75, %r1, %r2;
	setp.ge.s32 	%p1, %r75, %r64;
	@%p1 bra 	$L__BB2_8;
	mov.f32 	%f1, 0f00000000;
	// begin inline asm
	{  cvt.rn.f16.f32 %rs1, %f1;}

	// end inline asm
	mov.b32 	%r211, {%rs1, %rs1};
	mul.lo.s32 	%r4, %r64, %r1;
	add.s32 	%r78, %r64, -1;
	shr.u32 	%r79, %r78, 4;
	add.s32 	%r5, %r79, 1;
	setp.lt.u32 	%p2, %r64, 49;
	mov.b32 	%r200, 0;
	mov.u32 	%r210, %r211;
	mov.u32 	%r209, %r211;
	mov.u32 	%r208, %r211;
	@%p2 bra 	$L__BB2_4;
	mul.wide.u32 	%rd8, %r4, 2;
	add.s64 	%rd9, %rd8, %rd1;
	add.s64 	%rd41, %rd9, 64;
	shl.b32 	%r81, %r64, 5;
	add.s32 	%r185, %r81, %r2;
	mad.lo.s32 	%r184, %r64, 48, %r2;
	shl.b32 	%r82, %r64, 4;
	add.s32 	%r183, %r82, %r2;
	and.b32  	%r83, %r5, 536870908;
	neg.s32 	%r181, %r83;
	mov.b32 	%r200, 0;
	mov.u32 	%r182, %r2;
	mov.u32 	%r186, %r4;
	mov.u32 	%r210, %r211;
	mov.u32 	%r209, %r211;
	mov.u32 	%r208, %r211;
$L__BB2_3:
	ld.param.u64 	%rd38, [_Z16wmma_matmul_fp16P6__halfS0_S0_i_param_1];
	ld.param.u64 	%rd36, [_Z16wmma_matmul_fp16P6__halfS0_S0_i_param_0];
	cvta.to.global.u64 	%rd10, %rd36;
	mul.wide.u32 	%rd11, %r186, 2;
	add.s64 	%rd12, %rd10, %rd11;
	wmma.load.a.sync.aligned.row.m16n16k16.global.f16 	{%r84, %r85, %r86, %r87, %r88, %r89, %r90, %r91}, [%rd12], %r64;
	cvta.to.global.u64 	%rd13, %rd38;
	mul.wide.u32 	%rd14, %r182, 2;
	add.s64 	%rd15, %rd13, %rd14;
	wmma.load.b.sync.aligned.col.m16n16k16.global.f16 	{%r92, %r93, %r94, %r95, %r96, %r97, %r98, %r99}, [%rd15], %r64;
	wmma.mma.sync.aligned.row.col.m16n16k16.f16.f16 {%r100, %r101, %r102, %r103}, {%r84, %r85, %r86, %r87, %r88, %r89, %r90, %r91}, {%r92, %r93, %r94, %r95, %r96, %r97, %r98, %r99}, {%r208, %r209, %r210, %r211};
	add.s64 	%rd16, %rd41, -32;
	wmma.load.a.sync.aligned.row.m16n16k16.global.f16 	{%r104, %r105, %r106, %r107, %r108, %r109, %r110, %r111}, [%rd16], %r64;
	mul.wide.u32 	%rd17, %r183, 2;
	add.s64 	%rd18, %rd13, %rd17;
	wmma.load.b.sync.aligned.col.m16n16k16.global.f16 	{%r112, %r113, %r114, %r115, %r116, %r117, %r118, %r119}, [%rd18], %r64;
	wmma.mma.sync.aligned.row.col.m16n16k16.f16.f16 {%r120, %r121, %r122, %r123}, {%r104, %r105, %r106, %r107, %r108, %r109, %r110, %r111}, {%r112, %r113, %r114, %r115, %r116, %r117, %r118, %r119}, {%r100, %r101, %r102, %r103};
	wmma.load.a.sync.aligned.row.m16n16k16.global.f16 	{%r124, %r125, %r126, %r127, %r128, %r129, %r130, %r131}, [%rd41], %r64;
	mul.wide.u32 	%rd19, %r185, 2;
	add.s64 	%rd20, %rd13, %rd19;
	wmma.load.b.sync.aligned.col.m16n16k16.global.f16 	{%r132, %r133, %r134, %r135, %r136, %r137, %r138, %r139}, [%rd20], %r64;
	wmma.mma.sync.aligned.row.col.m16n16k16.f16.f16 {%r140, %r141, %r142, %r143}, {%r124, %r125, %r126, %r127, %r128, %r129, %r130, %r131}, {%r132, %r133, %r134, %r135, %r136, %r137, %r138, %r139}, {%r120, %r121, %r122, %r123};
	add.s64 	%rd21, %rd41, 32;
	wmma.load.a.sync.aligned.row.m16n16k16.global.f16 	{%r144, %r145, %r146, %r147, %r148, %r149, %r150, %r151}, [%rd21], %r64;
	mul.wide.u32 	%rd22, %r184, 2;
	add.s64 	%rd23, %rd13, %rd22;
	wmma.load.b.sync.aligned.col.m16n16k16.global.f16 	{%r152, %r153, %r154, %r155, %r156, %r157, %r158, %r159}, [%rd23], %r64;
	wmma.mma.sync.aligned.row.col.m16n16k16.f16.f16 {%r208, %r209, %r210, %r211}, {%r144, %r145, %r146, %r147, %r148, %r149, %r150, %r151}, {%r152, %r153, %r154, %r155, %r156, %r157, %r158, %r159}, {%r140, %r141, %r142, %r143};
	add.s32 	%r200, %r200, 64;
	add.s64 	%rd41, %rd41, 128;
	add.s32 	%r186, %r186, 64;
	shl.b32 	%r160, %r64, 6;
	add.s32 	%r185, %r185, %r160;
	add.s32 	%r184, %r184, %r160;
	add.s32 	%r183, %r183, %r160;
	add.s32 	%r182, %r182, %r160;
	add.s32 	%r181, %r181, 4;
	setp.ne.s32 	%p3, %r181, 0;
	@%p3 bra 	$L__BB2_3;
$L__BB2_4:
	add.s32 	%r161, %r64, -1;
	shr.u32 	%r162, %r161, 4;
	add.s32 	%r163, %r162, 1;
	and.b32  	%r41, %r163, 3;
	setp.eq.s32 	%p4, %r41, 0;
	@%p4 bra 	$L__BB2_7;
	mad.lo.s32 	%r203, %r200, %r64, %r2;
	add.s32 	%r202, %r200, %r4;
	neg.s32 	%r201, %r41;
$L__BB2_6:
	.pragma "nounroll";
	ld.param.u64 	%rd39, [_Z16wmma_matmul_fp16P6__halfS0_S0_i_param_1];
	ld.param.u64 	%rd37, [_Z16wmma_matmul_fp16P6__halfS0_S0_i_param_0];
	cvta.to.global.u64 	%rd24, %rd37;
	mul.wide.u32 	%rd25, %r202, 2;
	add.s64 	%rd26, %rd24, %rd25;
	wmma.load.a.sync.aligned.row.m16n16k16.global.f16 	{%r164, %r165, %r166, %r167, %r168, %r169, %r170, %r171}, [%rd26], %r64;
	cvta.to.global.u64 	%rd27, %rd39;
	mul.wide.u32 	%rd28, %r203, 2;
	add.s64 	%rd29, %rd27, %rd28;
	wmma.load.b.sync.aligned.col.m16n16k16.global.f16 	{%r172, %r173, %r174, %r175, %r176, %r177, %r178, %r179}, [%rd29], %r64;
	wmma.mma.sync.aligned.row.col.m16n16k16.f16.f16 {%r208, %r209, %r210, %r211}, {%r164, %r165, %r166, %r167, %r168, %r169, %r170, %r171}, {%r172, %r173, %r174, %r175, %r176, %r177, %r178, %r179}, {%r208, %r209, %r210, %r211};
	shl.b32 	%r180, %r64, 4;
	add.s32 	%r203, %r203, %r180;
	add.s32 	%r202, %r202, 16;
	add.s32 	%r201, %r201, 1;
	setp.ne.s32 	%p5, %r201, 0;
	@%p5 bra 	$L__BB2_6;
$L__BB2_7:
	ld.param.u64 	%rd40, [_Z16wmma_matmul_fp16P6__halfS0_S0_i_param_2];
	cvt.u64.u32 	%rd30, %r4;
	cvt.u64.u32 	%rd31, %r2;
	add.s64 	%rd32, %rd30, %rd31;
	cvta.to.global.u64 	%rd33, %rd40;
	shl.b64 	%rd34, %rd32, 1;
	add.s64 	%rd35, %rd33, %rd34;
	wmma.store.d.sync.aligned.row.m16n16k16.global.f16 	[%rd35], {%r208, %r209, %r210, %r211}, %r64;
$L__BB2_8:
	ret;

}


// ===== COMPILED SASS (sm_100) =====

	.target	sm_100

	.elftype	@"ET_EXEC"


//--------------------- .note.nv.tkinfo           --------------------------
	.section	.note.nv.tkinfo,"",@"SHT_NOTE"
	.sectionflags	@"SHF_NOTE_NV_TKINFO"
	.tkinfo
        /*0018*/ 	.word	0x00000002
        /*0030*/ 	.string	""
        /*0030*/ 	.string	"ptxas"
        /*0030*/ 	.string	"Cuda compilation tools, release 13.0, V13.0.88"
        /*0030*/ 	.string	"Build cuda_13.0.r13.0/compiler.36424714_0"
        /*0030*/ 	.string	"-arch sm_100 -m 64 "



//--------------------- .note.nv.cuinfo           --------------------------
	.section	.note.nv.cuinfo,"",@"SHT_NOTE"
	.sectionflags	@"SHF_NOTE_NV_CUINFO"
        /*0018*/ 	.short	0x0002
        /*001a*/ 	.short	0x0064
        /*001c*/ 	.short	0x0082
	.zero		2


//--------------------- .nv.info                  --------------------------
	.section	.nv.info,"",@"SHT_CUDA_INFO"
	.align	4


	//----- nvinfo : EIATTR_REGCOUNT
	.align		4
        /*0000*/ 	.byte	0x04, 0x2f
        /*0002*/ 	.short	(.L_1 - .L_0)
	.align		4
.L_0:
        /*0004*/ 	.word	index@(_Z13kernel_matmuliPfS_S_)
        /*0008*/ 	.word	0x0000001e


	//----- nvinfo : EIATTR_FRAME_SIZE
	.align		4
.L_1:
        /*000c*/ 	.byte	0x04, 0x11
        /*000e*/ 	.short	(.L_3 - .L_2)
	.align		4
.L_2:
        /*0010*/ 	.word	index@(_Z13kernel_matmuliPfS_S_)
        /*0014*/ 	.word	0x00000000


	//----- nvinfo : EIATTR_REGCOUNT
	.align		4
.L_3:
        /*0018*/ 	.byte	0x04, 0x2f
        /*001a*/ 	.short	(.L_5 - .L_4)
	.align		4
.L_4:
        /*001c*/ 	.word	index@(_Z19kernel_matmul_gpusmiPfS_S_)
        /*0020*/ 	.word	0x00000020


	//----- nvinfo : EIATTR_FRAME_SIZE
	.align		4
.L_5:
        /*0024*/ 	.byte	0x04, 0x11
        /*0026*/ 	.short	(.L_7 - .L_6)
	.align		4
.L_6:
        /*0028*/ 	.word	index@(_Z19kernel_matmul_gpusmiPfS_S_)
        /*002c*/ 	.word	0x00000000


	//----- nvinfo : EIATTR_REGCOUNT
	.align		4
.L_7:
        /*0030*/ 	.byte	0x04, 0x2f
        /*0032*/ 	.short	(.L_9 - .L_8)
	.align		4
.L_8:
        /*0034*/ 	.word	index@(_Z16wmma_matmul_fp16P6__halfS0_S0_i)
        /*0038*/ 	.word	0x00000028


	//----- nvinfo : EIATTR_FRAME_SIZE
	.align		4
.L_9:
        /*003c*/ 	.byte	0x04, 0x11
        /*003e*/ 	.short	(.L_11 - .L_10)
	.align		4
.L_10:
        /*0040*/ 	.word	index@(_Z16wmma_matmul_fp16P6__halfS0_S0_i)
        /*0044*/ 	.word	0x00000000


	//----- nvinfo : EIATTR_MIN_STACK_SIZE
	.align		4
.L_11:
        /*0048*/ 	.byte	0x04, 0x12
        /*004a*/ 	.short	(.L_13 - .L_12)
	.align		4
.L_12:
        /*004c*/ 	.word	index@(_Z16wmma_matmul_fp16P6__halfS0_S0_i)
        /*0050*/ 	.word	0x00000000


	//----- nvinfo : EIATTR_MIN_STACK_SIZE
	.align		4
.L_13:
        /*0054*/ 	.byte	0x04, 0x12
        /*0056*/ 	.short	(.L_15 - .L_14)
	.align		4
.L_14:
        /*0058*/ 	.word	index@(_Z19kernel_matmul_gpusmiPfS_S_)
        /*005c*/ 	.word	0x00000000


	//----- nvinfo : EIATTR_MIN_STACK_SIZE
	.align		4
.L_15:
        /*0060*/ 	.byte	0x04, 0x12
        /*0062*/ 	.short	(.L_17 - .L_16)
	.align		4
.L_16:
        /*0064*/ 	.word	index@(_Z13kernel_matmuliPfS_S_)
        /*0068*/ 	.word	0x00000000
.L_17:


//--------------------- .nv.compat                --------------------------
	.section	.nv.compat,"",@"SHT_CUDA_COMPAT_INFO"
	.align	4
        /*0000*/ 	.byte	0x02, 0x09, 0x00, 0x00, 0x02, 0x02, 0x01, 0x00, 0x02, 0x05, 0x05, 0x00, 0x03, 0x07, 0x01, 0x01
        /*0010*/ 	.byte	0x02, 0x03, 0x00, 0x00, 0x02, 0x06, 0x01, 0x00, 0x04, 0x0b, 0x08, 0x00, 0x09, 0x00, 0x00, 0x00
        /*0020*/ 	.byte	0x00, 0x00, 0x00, 0x00


//--------------------- .nv.info._Z16wmma_matmul_fp16P6__halfS0_S0_i --------------------------
	.section	.nv.info._Z16wmma_matmul_fp16P6__halfS0_S0_i,"",@"SHT_CUDA_INFO"
	.sectionflags	@""
	.align	4


	//----- nvinfo : EIATTR_CUDA_API_VERSION
	.align		4
        /*0000*/ 	.byte	0x04, 0x37
        /*0002*/ 	.short	(.L_19 - .L_18)
.L_18:
        /*0004*/ 	.word	0x00000082


	//----- nvinfo : EIATTR_KPARAM_INFO
	.align		4
.L_19:
        /*0008*/ 	.byte	0x04, 0x17
        /*000a*/ 	.short	(.L_21 - .L_20)
.L_20:
        /*000c*/ 	.word	0x00000000
        /*0010*/ 	.short	0x0003
        /*0012*/ 	.short	0x0018
        /*0014*/ 	.byte	0x00, 0xf0, 0x11, 0x00


	//----- nvinfo : EIATTR_KPARAM_INFO
	.align		4
.L_21:
        /*0018*/ 	.byte	0x04, 0x17
        /*001a*/ 	.short	(.L_23 - .L_22)
.L_22:
        /*001c*/ 	.word	0x00000000
        /*0020*/ 	.short	0x0002
        /*0022*/ 	.short	0x0010
        /*0024*/ 	.byte	0x00, 0xf5, 0x21, 0x00


	//----- nvinfo : EIATTR_KPARAM_INFO
	.align		4
.L_23:
        /*0028*/ 	.byte	0x04, 0x17
        /*002a*/ 	.short	(.L_25 - .L_24)
.L_24:
        /*002c*/ 	.word	0x00000000
        /*0030*/ 	.short	0x0001
        /*0032*/ 	.short	0x0008
        /*0034*/ 	.byte	0x00, 0xf5, 0x21, 0x00


	//----- nvinfo : EIATTR_KPARAM_INFO
	.align		4
.L_25:
        /*0038*/ 	.byte	0x04, 0x17
        /*003a*/ 	.short	(.L_27 - .L_26)
.L_26:
        /*003c*/ 	.word	0x00000000
        /*0040*/ 	.short	0x0000
        /*0042*/ 	.short	0x0000
        /*0044*/ 	.byte	0x00, 0xf5, 0x21, 0x00


	//----- nvinfo : EIATTR_SPARSE_MMA_MASK
	.align		4
.L_27:
        /*0048*/ 	.byte	0x03, 0x50
        /*004a*/ 	.short	0x0000


	//----- nvinfo : EIATTR_WMMA_USED
	.align		4
        /*004c*/ 	.byte	0x01, 0x2b
	.zero		2


	//----- nvinfo : EIATTR_MAXREG_COUNT
	.align		4
        /*0050*/ 	.byte	0x03, 0x1b
        /*0052*/ 	.short	0x00ff


	//----- nvinfo : EIATTR_MERCURY_ISA_VERSION
	.align		4
        /*0054*/ 	.byte	0x03, 0x5f
        /*0056*/ 	.short	0x0101


	//----- nvinfo : EIATTR_VRC_CTA_INIT_COUNT
	.align		4
        /*0058*/ 	.byte	0x02, 0x4a
	.zero		1
	.zero		1


	//----- nvinfo : EIATTR_EXIT_INSTR_OFFSETS
	.align		4
        /*005c*/ 	.byte	0x04, 0x1c
        /*005e*/ 	.short	(.L_29 - .L_28)


	//   ....[0]....
.L_28:
        /*0060*/ 	.word	0x000000f0


	//   ....[1]....
        /*0064*/ 	.word	0x00000b60


	//----- nvinfo : EIATTR_CBANK_PARAM_SIZE
	.align		4
.L_29:
        /*0068*/ 	.byte	0x03, 0x19
        /*006a*/ 	.short	0x001c


	//----- nvinfo : EIATTR_PARAM_CBANK
	.align		4
        /*006c*/ 	.byte	0x04, 0x0a
        /*006e*/ 	.short	(.L_31 - .L_30)
	.align		4
.L_30:
        /*0070*/ 	.word	index@(.nv.constant0._Z16wmma_matmul_fp16P6__halfS0_S0_i)
        /*0074*/ 	.short	0x0380
        /*0076*/ 	.short	0x001c


	//----- nvinfo : EIATTR_SW_WAR
	.align		4
.L_31:
        /*0078*/ 	.byte	0x04, 0x36
        /*007a*/ 	.short	(.L_33 - .L_32)
.L_32:
        /*007c*/ 	.word	0x00000008
.L_33:


//--------------------- .nv.info._Z19kernel_matmul_gpusmiPfS_S_ --------------------------
	.section	.nv.info._Z19kernel_matmul_gpusmiPfS_S_,"",@"SHT_CUDA_INFO"
	.sectionflags	@""
	.align	4


	//----- nvinfo : EIATTR_CUDA_API_VERSION
	.align		4
        /*0000*/ 	.byte	0x04, 0x37
        /*0002*/ 	.short	(.L_35 - .L_34)
.L_34:
        /*0004*/ 	.word	0x00000082


	//----- nvinfo : EIATTR_KPARAM_INFO
	.align		4
.L_35:
        /*0008*/ 	.byte	0x04, 0x17
        /*000a*/ 	.short	(.L_37 - .L_36)
.L_36:
        /*000c*/ 	.word	0x00000000
        /*0010*/ 	.short	0x0003
        /*0012*/ 	.short	0x0018
        /*0014*/ 	.byte	0x00, 0xf5, 0x21, 0x00


	//----- nvinfo : EIATTR_KPARAM_INFO
	.align		4
.L_37:
        /*0018*/ 	.byte	0x04, 0x17
        /*001a*/ 	.short	(.L_39 - .L_38)
.L_38:
        /*001c*/ 	.word	0x00000000
        /*0020*/ 	.short	0x0002
        /*0022*/ 	.short	0x0010
        /*0024*/ 	.byte	0x00, 0xf5, 0x21, 0x00


	//----- nvinfo : EIATTR_KPARAM_INFO
	.align		4
.L_39:
        /*0028*/ 	.byte	0x04, 0x17
        /*002a*/ 	.short	(.L_41 - .L_40)
.L_40:
        /*002c*/ 	.word	0x00000000
        /*0030*/ 	.short	0x0001
        /*0032*/ 	.short	0x0008
        /*0034*/ 	.byte	0x00, 0xf5, 0x21, 0x00


	//----- nvinfo : EIATTR_KPARAM_INFO
	.align		4
.L_41:
        /*0038*/ 	.byte	0x04, 0x17
        /*003a*/ 	.short	(.L_43 - .L_42)
.L_42:
        /*003c*/ 	.word	0x00000000
        /*0040*/ 	.short	0x0000
        /*0042*/ 	.short	0x0000
        /*0044*/ 	.byte	0x00, 0xf0, 0x11, 0x00


	//----- nvinfo : EIATTR_SPARSE_MMA_MASK
	.align		4
.L_43:
        /*0048*/ 	.byte	0x03, 0x50
        /*004a*/ 	.short	0x0000


	//----- nvinfo : EIATTR_MAXREG_COUNT
	.align		4
        /*004c*/ 	.byte	0x03, 0x1b
        /*004e*/ 	.short	0x00ff


	//----- nvinfo : EIATTR_NUM_BARRIERS
	.align		4
        /*0050*/ 	.byte	0x02, 0x4c
        /*0052*/ 	.byte	0x01
	.zero		1


	//----- nvinfo : EIATTR_MERCURY_ISA_VERSION
	.align		4
        /*0054*/ 	.byte	0x03, 0x5f
        /*0056*/ 	.short	0x0101


	//----- nvinfo : EIATTR_VRC_CTA_INIT_COUNT
	.align		4
        /*0058*/ 	.byte	0x02, 0x4a
	.zero		1
	.zero		1


	//----- nvinfo : EIATTR_EXIT_INSTR_OFFSETS
	.align		4
        /*005c*/ 	.byte	0x04, 0x1c
        /*005e*/ 	.short	(.L_45 - .L_44)


	//   ....[0]....
.L_44:
        /*0060*/ 	.word	0x000005c0


	//   ....[1]....
        /*0064*/ 	.word	0x00000610


	//----- nvinfo : EIATTR_CBANK_PARAM_SIZE
	.align		4
.L_45:
        /*0068*/ 	.byte	0x03, 0x19
        /*006a*/ 	.short	0x0020


	//----- nvinfo : EIATTR_PARAM_CBANK
	.align		4
        /*006c*/ 	.byte	0x04, 0x0a
        /*006e*/ 	.short	(.L_47 - .L_46)
	.align		4
.L_46:
        /*0070*/ 	.word	index@(.nv.constant0._Z19kernel_matmul_gpusmiPfS_S_)
        /*0074*/ 	.short	0x0380
        /*0076*/ 	.short	0x0020


	//----- nvinfo : EIATTR_SW_WAR
	.align		4
.L_47:
        /*0078*/ 	.byte	0x04, 0x36
        /*007a*/ 	.short	(.L_49 - .L_48)
.L_48:
        /*007c*/ 	.word	0x00000008
.L_49:


//--------------------- .nv.info._Z13kernel_matmuliPfS_S_ --------------------------
	.section	.nv.info._Z13kernel_matmuliPfS_S_,"",@"SHT_CUDA_INFO"
	.sectionflags	@""
	.align	4


	//----- nvinfo : EIATTR_CUDA_API_VERSION
	.align		4
        /*0000*/ 	.byte	0x04, 0x37
        /*0002*/ 	.short	(.L_51 - .L_50)
.L_50:
        /*0004*/ 	.word	0x00000082


	//----- nvinfo : EIATTR_KPARAM_INFO
	.align		4
.L_51:
        /*0008*/ 	.byte	0x04, 0x17
        /*000a*/ 	.short	(.L_53 - .L_52)
.L_52:
        /*000c*/ 	.word	0x00000000
        /*0010*/ 	.short	0x0003
        /*0012*/ 	.short	0x0018
        /*0014*/ 	.byte	0x00, 0xf5, 0x21, 0x00


	//----- nvinfo : EIATTR_KPARAM_INFO
	.align		4
.L_53:
        /*0018*/ 	.byte	0x04, 0x17
        /*001a*/ 	.short	(.L_55 - .L_54)
.L_54:
        /*001c*/ 	.word	0x00000000
        /*0020*/ 	.short	0x0002
        /*0022*/ 	.short	0x0010
        /*0024*/ 	.byte	0x00, 0xf5, 0x21, 0x00


	//----- nvinfo : EIATTR_KPARAM_INFO
	.align		4
.L_55:
        /*0028*/ 	.byte	0x04, 0x17
        /*002a*/ 	.short	(.L_57 - .L_56)
.L_56:
        /*002c*/ 	.word	0x00000000
        /*0030*/ 	.short	0x0001
        /*0032*/ 	.short	0x0008
        /*0034*/ 	.byte	0x00, 0xf5, 0x21, 0x00


	//----- nvinfo : EIATTR_KPARAM_INFO
	.align		4
.L_57:
        /*0038*/ 	.byte	0x04, 0x17
        /*003a*/ 	.short	(.L_59 - .L_58)
.L_58:
        /*003c*/ 	.word	0x00000000
        /*0040*/ 	.short	0x0000
        /*0042*/ 	.short	0x0000
        /*0044*/ 	.byte	0x00, 0xf0, 0x11, 0x00


	//----- nvinfo : EIATTR_SPARSE_MMA_MASK
	.align		4
.L_59:
        /*0048*/ 	.byte	0x03, 0x50
        /*004a*/ 	.short	0x0000


	//----- nvinfo : EIATTR_MAXREG_COUNT
	.align		4
        /*004c*/ 	.byte	0x03, 0x1b
        /*004e*/ 	.short	0x00ff


	//----- nvinfo : EIATTR_MERCURY_ISA_VERSION
	.align		4
        /*0050*/ 	.byte	0x03, 0x5f
        /*0052*/ 	.short	0x0101


	//----- nvinfo : EIATTR_VRC_CTA_INIT_COUNT
	.align		4
        /*0054*/ 	.byte	0x02, 0x4a
	.zero		1
	.zero		1


	//----- nvinfo : EIATTR_EXIT_INSTR_OFFSETS
	.align		4
        /*0058*/ 	.byte	0x04, 0x1c
        /*005a*/ 	.short	(.L_61 - .L_60)


	//   ....[0]....
.L_60:
        /*005c*/ 	.word	0x000000c0


	//   ....[1]....
        /*0060*/ 	.word	0x00000aa0


	//----- nvinfo : EIATTR_CBANK_PARAM_SIZE
	.align		4
.L_61:
        /*0064*/ 	.byte	0x03, 0x19
        /*0066*/ 	.short	0x0020


	//----- nvinfo : EIATTR_PARAM_CBANK
	.align		4
        /*0068*/ 	.byte	0x04, 0x0a
        /*006a*/ 	.short	(.L_63 - .L_62)
	.align		4
.L_62:
        /*006c*/ 	.word	index@(.nv.constant0._Z13kernel_matmuliPfS_S_)
        /*0070*/ 	.short	0x0380
        /*0072*/ 	.short	0x0020


	//----- nvinfo : EIATTR_SW_WAR
	.align		4
.L_63:
        /*0074*/ 	.byte	0x04, 0x36
        /*0076*/ 	.short	(.L_65 - .L_64)
.L_64:
        /*0078*/ 	.word	0x00000008
.L_65:


//--------------------- .nv.callgraph             --------------------------
	.section	.nv.callgraph,"",@"SHT_CUDA_CALLGRAPH"
	.align	4
	.sectionentsize	8
	.align		4
        /*0000*/ 	.word	0x00000000
	.align		4
        /*0004*/ 	.word	0xffffffff
	.align		4
        /*0008*/ 	.word	0x00000000
	.align		4
        /*000c*/ 	.word	0xfffffffe
	.align		4
        /*0010*/ 	.word	0x00000000
	.align		4
        /*0014*/ 	.word	0xfffffffd
	.align		4
        /*0018*/ 	.word	0x00000000
	.align		4
        /*001c*/ 	.word	0xfffffffc


//--------------------- .text._Z16wmma_matmul_fp16P6__halfS0_S0_i --------------------------
	.section	.text._Z16wmma_matmul_fp16P6__halfS0_S0_i,"ax",@progbits
	.align	128
        .global         _Z16wmma_matmul_fp16P6__halfS0_S0_i
        .type           _Z16wmma_matmul_fp16P6__halfS0_S0_i,@function
        .size           _Z16wmma_matmul_fp16P6__halfS0_S0_i,(.L_x_13 - _Z16wmma_matmul_fp16P6__halfS0_S0_i)
        .other          _Z16wmma_matmul_fp16P6__halfS0_S0_i,@"STO_CUDA_ENTRY STV_DEFAULT"
_Z16wmma_matmul_fp16P6__halfS0_S0_i:
.text._Z16wmma_matmul_fp16P6__halfS0_S0_i:
[----:B------:R-:W-:Y:S01]  /*0000*/  LDC R1, c[0x0][0x37c] ;  /* 0x0000df00ff017b82 */ /* 0x000fe20000000800 */
[----:B------:R-:W0:Y:S07]  /*0010*/  S2R R3, SR_TID.X ;  /* 0x0000000000037919 */ /* 0x000e2e0000002100 */
[----:B------:R-:W0:Y:S01]  /*0020*/  S2UR UR4, SR_CTAID.X ;  /* 0x00000000000479c3 */ /* 0x000e220000002500 */
[----:B------:R-:W1:Y:S07]  /*0030*/  S2R R4, SR_TID.Y ;  /* 0x0000000000047919 */ /* 0x000e6e0000002200 */
[----:B------:R-:W0:Y:S08]  /*0040*/  LDC R2, c[0x0][0x360] ;  /* 0x0000d800ff027b82 */ /* 0x000e300000000800 */
[----:B------:R-:W1:Y:S08]  /*0050*/  S2UR UR5, SR_CTAID.Y ;  /* 0x00000000000579c3 */ /* 0x000e700000002600 */
[----:B------:R-:W1:Y:S08]  /*0060*/  LDC R31, c[0x0][0x364] ;  /* 0x0000d900ff1f7b82 */ /* 0x000e700000000800 */
[----:B------:R-:W2:Y:S01]  /*0070*/  LDC R0, c[0x0][0x398] ;  /* 0x0000e600ff007b82 */ /* 0x000ea20000000800 */
[----:B0-----:R-:W-:-:S05]  /*0080*/  IMAD R2, R2, UR4, R3 ;  /* 0x0000000402027c24 */ /* 0x001fca000f8e0203 */
[----:B------:R-:W-:-:S04]  /*0090*/  SHF.R.U32.HI R2, RZ, 0x1, R2 ;  /* 0x00000001ff027819 */ /* 0x000fc80000011602 */
[----:B------:R-:W-:Y:S01]  /*00a0*/  LOP3.LUT R2, R2, 0x7ffffff0, RZ, 0xc0, !PT ;  /* 0x7ffffff002027812 */ /* 0x000fe200078ec0ff */
[----:B-1----:R-:W-:-:S04]  /*00b0*/  IMAD R31, R31, UR5, R4 ;  /* 0x000000051f1f7c24 */ /* 0x002fc8000f8e0204 */
[----:B------:R-:W-:-:S05]  /*00c0*/  IMAD.SHL.U32 R31, R31, 0x10, RZ ;  /* 0x000000101f1f7824 */ /* 0x000fca00078e00ff */
[----:B------:R-:W-:-:S04]  /*00d0*/  VIMNMX R3, PT, PT, R2, R31, !PT ;  /* 0x0000001f02037248 */ /* 0x000fc80007fe0100 */
[----:B--2---:R-:W-:-:S13]  /*00e0*/  ISETP.GE.AND P0, PT, R3, R0, PT ;  /* 0x000000000300720c */ /* 0x004fda0003f06270 */
[----:B------:R-:W-:Y:S05]  /*00f0*/  @P0 EXIT ;  /* 0x000000000000094d */ /* 0x000fea0003800000 */
[----:B------:R-:W-:Y:S01]  /*0100*/  ISETP.GE.U32.AND P0, PT, R0, 0x31, PT ;  /* 0x000000310000780c */ /* 0x000fe20003f06070 */
[----:B------:R-:W-:Y:S01]  /*0110*/  IMAD R30, R2, R0, RZ ;  /* 0x00000000021e7224 */ /* 0x000fe200078e02ff */
[----:B------:R-:W0:Y:S01]  /*0120*/  LDCU.64 UR6, c[0x0][0x358] ;  /* 0x00006b00ff0677ac */ /* 0x000e220008000a00 */
[----:B------:R-:W-:Y:S01]  /*0130*/  VIADD R2, R0, 0xffffffff ;  /* 0xffffffff00027836 */ /* 0x000fe20000000000 */
[----:B------:R-:W-:Y:S02]  /*0140*/  CS2R R12, SRZ ;  /* 0x00000000000c7805 */ /* 0x000fe4000001ff00 */
[----:B------:R-:W-:Y:S01]  /*0150*/  CS2R R22, SRZ ;  /* 0x0000000000167805 */ /* 0x000fe2000001ff00 */
[----:B------:R-:W-:Y:S01]  /*0160*/  UMOV UR4, URZ ;  /* 0x000000ff00047c82 */ /* 0x000fe20008000000 */
[----:B------:R-:W-:-:S05]  /*0170*/  LEA.HI R8, R2, 0x1, RZ, 0x1c ;  /* 0x0000000102087811 */ /* 0x000fca00078fe0ff */
[----:B------:R-:W-:Y:S05]  /*0180*/  @!P0 BRA `(.L_x_0) ;  /* 0x0000000400888947 */ /* 0x000fea0003800000 */
[----:B------:R-:W1:Y:S01]  /*0190*/  S2R R7, SR_LANEID ;  /* 0x0000000000077919 */ /* 0x000e620000000000 */
[----:B------:R-:W2:Y:S01]  /*01a0*/  LDC.64 R32, c[0x0][0x380] ;  /* 0x0000e000ff207b82 */ /* 0x000ea20000000a00 */
[----:B------:R-:W-:Y:S01]  /*01b0*/  SHF.R.U32.HI R6, RZ, 0x1, R0 ;  /* 0x00000001ff067819 */ /* 0x000fe20000011600 */
[----:B------:R-:W-:Y:S01]  /*01c0*/  IMAD.MOV.U32 R5, RZ, RZ, RZ ;  /* 0x000000ffff057224 */ /* 0x000fe200078e00ff */
[----:B------:R-:W-:Y:S01]  /*01d0*/  LOP3.LUT R8, R8, 0x1ffffffc, RZ, 0xc0, !PT ;  /* 0x1ffffffc08087812 */ /* 0x000fe200078ec0ff */
[C-C-:B------:R-:W-:Y:S01]  /*01e0*/  IMAD R16, R0.reuse, 0x30, R31.reuse ;  /* 0x0000003000107824 */ /* 0x140fe200078e021f */
[----:B------:R-:W-:Y:S01]  /*01f0*/  LEA R17, R0, R31, 0x4 ;  /* 0x0000001f00117211 */ /* 0x000fe200078e20ff */
[----:B------:R-:W-:Y:S01]  /*0200*/  IMAD.MOV.U32 R28, RZ, RZ, R31 ;  /* 0x000000ffff1c7224 */ /* 0x000fe200078e001f */
[----:B------:R-:W-:Y:S02]  /*0210*/  MOV R12, RZ ;  /* 0x000000ff000c7202 */ /* 0x000fe40000000f00 */
[----:B------:R-:W-:Y:S01]  /*0220*/  CS2R R22, SRZ ;  /* 0x0000000000167805 */ /* 0x000fe2000001ff00 */
[----:B------:R-:W-:Y:S01]  /*0230*/  UMOV UR4, URZ ;  /* 0x000000ff00047c82 */ /* 0x000fe20008000000 */
[----:B--2---:R-:W-:-:S03]  /*0240*/  IMAD.WIDE.U32 R2, R30, 0x2, R32 ;  /* 0x000000021e027825 */ /* 0x004fc600078e0020 */
[----:B------:R-:W-:Y:S02]  /*0250*/  IADD3 R29, P0, PT, R2, 0x40, RZ ;  /* 0x00000040021d7810 */ /* 0x000fe40007f1e0ff */
[----:B-1----:R-:W-:Y:S02]  /*0260*/  LOP3.LUT R4, R7, 0x3, RZ, 0xc0, !PT ;  /* 0x0000000307047812 */ /* 0x002fe400078ec0ff */
[----:B------:R-:W-:Y:S02]  /*0270*/  SHF.R.U32.HI R7, RZ, 0x2, R7 ;  /* 0x00000002ff077819 */ /* 0x000fe40000011607 */
[----:B------:R-:W-:Y:S01]  /*0280*/  IADD3.X R2, PT, PT, RZ, R3, RZ, P0, !PT ;  /* 0x00000003ff027210 */ /* 0x000fe200007fe4ff */
[----:B------:R-:W-:Y:S02]  /*0290*/  IMAD.MOV R3, RZ, RZ, -R8 ;  /* 0x000000ffff037224 */ /* 0x000fe400078e0a08 */
[----:B------:R-:W-:-:S04]  /*02a0*/  IMAD.WIDE.U32 R4, R7, R6, R4 ;  /* 0x0000000607047225 */ /* 0x000fc800078e0004 */
[C---:B------:R-:W-:Y:S01]  /*02b0*/  IMAD.SHL.U32 R7, R4.reuse, 0x4, RZ ;  /* 0x0000000404077824 */ /* 0x040fe200078e00ff */
[----:B------:R-:W-:Y:S01]  /*02c0*/  SHF.L.U64.HI R6, R4, 0x2, R5 ;  /* 0x0000000204067819 */ /* 0x000fe20000010205 */
[----:B------:R-:W-:Y:S02]  /*02d0*/  IMAD R5, R0, 0x20, R31 ;  /* 0x0000002000057824 */ /* 0x000fe400078e021f */
[----:B------:R-:W-:-:S07]  /*02e0*/  IMAD.MOV.U32 R4, RZ, RZ, R30 ;  /* 0x000000ffff047224 */ /* 0x000fce00078e001e */
.L_x_1:
[----:B------:R-:W1:Y:S01]  /*02f0*/  LDC.64 R24, c[0x0][0x388] ;  /* 0x0000e200ff187b82 */ /* 0x000e620000000a00 */
[----:B------:R-:W-:-:S03]  /*0300*/  IMAD.WIDE.U32 R10, R4, 0x2, R32 ;  /* 0x00000002040a7825 */ /* 0x000fc600078e0020 */
[----:B------:R-:W-:-:S05]  /*0310*/  IADD3 R10, P0, PT, R10, R7, RZ ;  /* 0x000000070a0a7210 */ /* 0x000fca0007f1e0ff */
[----:B------:R-:W-:Y:S02]  /*0320*/  IMAD.X R11, R11, 0x1, R6, P0 ;  /* 0x000000010b0b7824 */ /* 0x000fe400000e0606 */
[----:B------:R-:W-:-:S04]  /*0330*/  IMAD.WIDE.U32 R14, R0, 0x10, R10 ;  /* 0x00000010000e7825 */ /* 0x000fc800078e000a */
[----:B-1----:R-:W-:-:S03]  /*0340*/  IMAD.WIDE.U32 R8, R28, 0x2, R24 ;  /* 0x000000021c087825 */ /* 0x002fc600078e0018 */
[----:B------:R-:W-:-:S03]  /*0350*/  IADD3 R20, P0, PT, R8, R7, RZ ;  /* 0x0000000708147210 */ /* 0x000fc60007f1e0ff */
[----:B0-----:R-:W2:Y:S01]  /*0360*/  LDG.E R8, desc[UR6][R10.64] ;  /* 0x000000060a087981 */ /* 0x001ea2000c1e1900 */
[----:B------:R-:W-:-:S03]  /*0370*/  IADD3.X R21, PT, PT, R9, R6, RZ, P0, !PT ;  /* 0x0000000609157210 */ /* 0x000fc600007fe4ff */
[----:B------:R-:W2:Y:S04]  /*0380*/  LDG.E R9, desc[UR6][R14.64] ;  /* 0x000000060e097981 */ /* 0x000ea8000c1e1900 */
[----:B------:R-:W2:Y:S04]  /*0390*/  LDG.E R18, desc[UR6][R20.64] ;  /* 0x0000000614127981 */ /* 0x000ea8000c1e1900 */
[----:B------:R-:W2:Y:S04]  /*03a0*/  LDG.E R10, desc[UR6][R10.64+0x10] ;  /* 0x000010060a0a7981 */ /* 0x000ea8000c1e1900 */
[----:B------:R0:W2:Y:S04]  /*03b0*/  LDG.E R19, desc[UR6][R20.64+0x10] ;  /* 0x0000100614137981 */ /* 0x0000a8000c1e1900 */
[----:B------:R-:W2:Y:S01]  /*03c0*/  LDG.E R11, desc[UR6][R14.64+0x10] ;  /* 0x000010060e0b7981 */ /* 0x000ea2000c1e1900 */
[----:B0-----:R-:W-:-:S05]  /*03d0*/  IMAD.WIDE.U32 R20, R0, 0x10, R20 ;  /* 0x0000001000147825 */ /* 0x001fca00078e0014 */
[----:B------:R-:W3:Y:S04]  /*03e0*/  LDG.E R14, desc[UR6][R20.64] ;  /* 0x00000006140e7981 */ /* 0x000ee8000c1e1900 */
[----:B------:R0:W3:Y:S01]  /*03f0*/  LDG.E R15, desc[UR6][R20.64+0x10] ;  /* 0x00001006140f7981 */ /* 0x0000e2000c1e1900 */
[----:B------:R-:W-:Y:S01]  /*0400*/  IADD3 R26, P0, PT, R29, R7, RZ ;  /* 0x000000071d1a7210 */ /* 0x000fe20007f1e0ff */
[----:B0-----:R-:W-:-:S04]  /*0410*/  IMAD.WIDE.U32 R20, R17, 0x2, R24 ;  /* 0x0000000211147825 */ /* 0x001fc800078e0018 */
[----:B------:R-:W-:Y:S02]  /*0420*/  IMAD.X R27, R2, 0x1, R6, P0 ;  /* 0x00000001021b7824 */ /* 0x000fe400000e0606 */
[----:B------:R-:W-:Y:S01]  /*0430*/  IMAD.WIDE.U32 R34, R0, 0x10, R26 ;  /* 0x0000001000227825 */ /* 0x000fe200078e001a */
[----:B--2---:R-:W-:Y:S01]  /*0440*/  HMMA.16816.F16 R22, R8, R18, R22 ;  /* 0x000000120816723c */ /* 0x004fe20000000816 */
[----:B------:R-:W-:-:S05]  /*0450*/  IADD3 R18, P1, PT, R20, R7, RZ ;  /* 0x0000000714127210 */ /* 0x000fca0007f3e0ff */
[----:B------:R-:W-:Y:S02]  /*0460*/  IMAD.X R19, R21, 0x1, R6, P1 ;  /* 0x0000000115137824 */ /* 0x000fe400008e0606 */
[----:B------:R-:W-:Y:S01]  /*0470*/  IMAD.WIDE.U32 R20, R0, 0x10, R18 ;  /* 0x0000001000147825 */ /* 0x000fe200078e0012 */
[----:B---3--:R-:W-:Y:S01]  /*0480*/  HMMA.16816.F16 R14, R8, R14, R12 ;  /* 0x0000000e080e723c */ /* 0x008fe2000000080c */
[----:B------:R-:W2:Y:S04]  /*0490*/  LDG.E R8, desc[UR6][R26.64+-0x20] ;  /* 0xffffe0061a087981 */ /* 0x000ea8000c1e1900 */
[----:B------:R-:W2:Y:S04]  /*04a0*/  LDG.E R10, desc[UR6][R26.64+-0x10] ;  /* 0xfffff0061a0a7981 */ /* 0x000ea8000c1e1900 */
[----:B------:R-:W2:Y:S04]  /*04b0*/  LDG.E R12, desc[UR6][R18.64] ;  /* 0x00000006120c7981 */ /* 0x000ea8000c1e1900 */
[----:B------:R-:W2:Y:S04]  /*04c0*/  LDG.E R13, desc[UR6][R18.64+0x10] ;  /* 0x00001006120d7981 */ /* 0x000ea8000c1e1900 */
[----:B------:R-:W2:Y:S04]  /*04d0*/  LDG.E R9, desc[UR6][R34.64+-0x20] ;  /* 0xffffe00622097981 */ /* 0x000ea8000c1e1900 */
[----:B------:R-:W2:Y:S04]  /*04e0*/  LDG.E R11, desc[UR6][R34.64+-0x10] ;  /* 0xfffff006220b7981 */ /* 0x000ea8000c1e1900 */
[----:B------:R-:W3:Y:S04]  /*04f0*/  LDG.E R18, desc[UR6][R20.64] ;  /* 0x0000000614127981 */ /* 0x000ee8000c1e1900 */
[----:B------:R-:W3:Y:S01]  /*0500*/  LDG.E R19, desc[UR6][R20.64+0x10] ;  /* 0x0000100614137981 */ /* 0x000ee2000c1e1900 */
[----:B--2---:R-:W-:Y:S01]  /*0510*/  HMMA.16816.F16 R22, R8, R12, R22 ;  /* 0x0000000c0816723c */ /* 0x004fe20000000816 */
[----:B------:R-:W-:-:S07]  /*0520*/  IMAD.WIDE.U32 R12, R5, 0x2, R24 ;  /* 0x00000002050c7825 */ /* 0x000fce00078e0018 */
[----:B---3--:R-:W-:Y:S01]  /*0530*/  HMMA.16816.F16 R18, R8, R18, R14 ;  /* 0x000000120812723c */ /* 0x008fe2000000080e */
[----:B------:R-:W-:Y:S01]  /*0540*/  IADD3 R14, P0, PT, R12, R7, RZ ;  /* 0x000000070c0e7210 */ /* 0x000fe20007f1e0ff */
[----:B------:R-:W2:Y:S03]  /*0550*/  LDG.E R8, desc[UR6][R26.64] ;  /* 0x000000061a087981 */ /* 0x000ea6000c1e1900 */
[----:B------:R-:W-:Y:S01]  /*0560*/  IADD3.X R15, PT, PT, R13, R6, RZ, P0, !PT ;  /* 0x000000060d0f7210 */ /* 0x000fe200007fe4ff */
[----:B------:R-:W2:Y:S04]  /*0570*/  LDG.E R10, desc[UR6][R26.64+0x10] ;  /* 0x000010061a0a7981 */ /* 0x000ea8000c1e1900 */
[----:B------:R-:W2:Y:S04]  /*0580*/  LDG.E R9, desc[UR6][R34.64] ;  /* 0x0000000622097981 */ /* 0x000ea8000c1e1900 */
[----:B------:R-:W2:Y:S04]  /*0590*/  LDG.E R11, desc[UR6][R34.64+0x10] ;  /* 0x00001006220b7981 */ /* 0x000ea8000c1e1900 */
[----:B------:R-:W2:Y:S04]  /*05a0*/  LDG.E R12, desc[UR6][R14.64] ;  /* 0x000000060e0c7981 */ /* 0x000ea8000c1e1900 */
[----:B------:R0:W2:Y:S01]  /*05b0*/  LDG.E R13, desc[UR6][R14.64+0x10] ;  /* 0x000010060e0d7981 */ /* 0x0000a2000c1e1900 */
[----:B------:R-:W-:-:S04]  /*05c0*/  IMAD.WIDE.U32 R24, R16, 0x2, R24 ;  /* 0x0000000210187825 */ /* 0x000fc800078e0018 */
[----:B0-----:R-:W-:-:S05]  /*05d0*/  IMAD.WIDE.U32 R14, R0, 0x10, R14 ;  /* 0x00000010000e7825 */ /* 0x001fca00078e000e */
[----:B------:R-:W3:Y:S04]  /*05e0*/  LDG.E R20, desc[UR6][R14.64] ;  /* 0x000000060e147981 */ /* 0x000ee8000c1e1900 */
[----:B------:R-:W3:Y:S01]  /*05f0*/  LDG.E R21, desc[UR6][R14.64+0x10] ;  /* 0x000010060e157981 */ /* 0x000ee2000c1e1900 */
[----:B------:R-:W-:-:S05]  /*0600*/  IADD3 R36, P0, PT, R24, R7, RZ ;  /* 0x0000000718247210 */ /* 0x000fca0007f1e0ff */
[----:B------:R-:W-:Y:S01]  /*0610*/  IMAD.X R37, R25, 0x1, R6, P0 ;  /* 0x0000000119257824 */ /* 0x000fe200000e0606 */
[----:B------:R-:W4:Y:S04]  /*0620*/  LDG.E R15, desc[UR6][R34.64+0x30] ;  /* 0x00003006220f7981 */ /* 0x000f28000c1e1900 */
[----:B------:R-:W4:Y:S04]  /*0630*/  LDG.E R14, desc[UR6][R26.64+0x30] ;  /* 0x000030061a0e7981 */ /* 0x000f28000c1e1900 */
[----:B------:R-:W4:Y:S04]  /*0640*/  LDG.E R24, desc[UR6][R36.64] ;  /* 0x0000000624187981 */ /* 0x000f28000c1e1900 */
[----:B------:R-:W4:Y:S01]  /*0650*/  LDG.E R25, desc[UR6][R36.64+0x10] ;  /* 0x0000100624197981 */ /* 0x000f22000c1e1900 */
[----:B--2---:R-:W-:Y:S03]  /*0660*/  HMMA.16816.F16 R22, R8, R12, R22 ;  /* 0x0000000c0816723c */ /* 0x004fe60000000816 */
[----:B------:R0:W4:Y:S04]  /*0670*/  LDG.E R13, desc[UR6][R34.64+0x20] ;  /* 0x00002006220d7981 */ /* 0x000128000c1e1900 */
[----:B------:R-:W4:Y:S01]  /*0680*/  LDG.E R12, desc[UR6][R26.64+0x20] ;  /* 0x000020061a0c7981 */ /* 0x000f22000c1e1900 */
[----:B0-----:R-:W-:-:S05]  /*0690*/  IMAD.WIDE.U32 R34, R0, 0x10, R36 ;  /* 0x0000001000227825 */ /* 0x001fca00078e0024 */
[----:B------:R-:W2:Y:S04]  /*06a0*/  LDG.E R26, desc[UR6][R34.64] ;  /* 0x00000006221a7981 */ /* 0x000ea8000c1e1900 */
[----:B------:R-:W2:Y:S01]  /*06b0*/  LDG.E R27, desc[UR6][R34.64+0x10] ;  /* 0x00001006221b7981 */ /* 0x000ea2000c1e1900 */
[----:B---3--:R-:W-:Y:S01]  /*06c0*/  HMMA.16816.F16 R18, R8, R20, R18 ;  /* 0x000000140812723c */ /* 0x008fe20000000812 */
[----:B------:R-:W-:-:S05]  /*06d0*/  VIADD R3, R3, 0x4 ;  /* 0x0000000403037836 */ /* 0x000fca0000000000 */
[----:B------:R-:W-:Y:S02]  /*06e0*/  ISETP.NE.AND P0, PT, R3, RZ, PT ;  /* 0x000000ff0300720c */ /* 0x000fe40003f05270 */
[----:B------:R-:W-:Y:S01]  /*06f0*/  IADD3 R29, P1, PT, R29, 0x80, RZ ;  /* 0x000000801d1d7810 */ /* 0x000fe20007f3e0ff */
[----:B------:R-:W-:Y:S01]  /*0700*/  UIADD3 UR4, UPT, UPT, UR4, 0x40, URZ ;  /* 0x0000004004047890 */ /* 0x000fe2000fffe0ff */
[----:B------:R-:W-:Y:S01]  /*0710*/  IADD3 R4, PT, PT, R4, 0x40, RZ ;  /* 0x0000004004047810 */ /* 0x000fe20007ffe0ff */
[C---:B------:R-:W-:Y:S01]  /*0720*/  IMAD R5, R0.reuse, 0x40, R5 ;  /* 0x0000004000057824 */ /* 0x040fe200078e0205 */
[C---:B------:R-:W-:Y:S01]  /*0730*/  LEA R16, R0.reuse, R16, 0x6 ;  /* 0x0000001000107211 */ /* 0x040fe200078e30ff */
[----:B------:R-:W-:Y:S02]  /*0740*/  IMAD.X R2, RZ, RZ, R2, P1 ;  /* 0x000000ffff027224 */ /* 0x000fe400008e0602 */
[C---:B------:R-:W-:Y:S02]  /*0750*/  IMAD R17, R0.reuse, 0x40, R17 ;  /* 0x0000004000117824 */ /* 0x040fe400078e0211 */
[----:B------:R-:W-:Y:S01]  /*0760*/  IMAD R28, R0, 0x40, R28 ;  /* 0x00000040001c7824 */ /* 0x000fe200078e021c */
[C---:B----4-:R-:W-:Y:S08]  /*0770*/  HMMA.16816.F16 R22, R12.reuse, R24, R22 ;  /* 0x000000180c16723c */ /* 0x050ff00000000816 */
[----:B--2---:R-:W-:Y:S01]  /*0780*/  HMMA.16816.F16 R12, R12, R26, R18 ;  /* 0x0000001a0c0c723c */ /* 0x004fe20000000812 */
[----:B------:R-:W-:-:S04]  /*0790*/  NOP ;  /* 0x0000000000007918 */ /* 0x000fc80000000000 */
[----:B------:R-:W-:-:S15]  /*07a0*/  @P0 BRA `(.L_x_1) ;  /* 0xfffffff800d00947 */ /* 0x000fde000383ffff */
.L_x_0:
[----:B------:R-:W-:Y:S01]  /*07b0*/  IADD3 R3, PT, PT, R0, -0x1, RZ ;  /* 0xffffffff00037810 */ /* 0x000fe20007ffe0ff */
[----:B------:R-:W1:Y:S03]  /*07c0*/  S2R R2, SR_LANEID ;  /* 0x0000000000027919 */ /* 0x000e660000000000 */
[----:B------:R-:W-:-:S04]  /*07d0*/  LEA.HI R3, R3, 0x1, RZ, 0x1c ;  /* 0x0000000103037811 */ /* 0x000fc800078fe0ff */
[----:B------:R-:W-:-:S13]  /*07e0*/  LOP3.LUT P0, R3, R3, 0x3, RZ, 0xc0, !PT ;  /* 0x0000000303037812 */ /* 0x000fda000780c0ff */
[----:B------:R-:W-:Y:S05]  /*07f0*/  @!P0 BRA `(.L_x_2) ;  /* 0x0000000000948947 */ /* 0x000fea0003800000 */
[----:B------:R-:W2:Y:S01]  /*0800*/  S2R R5, SR_LANEID ;  /* 0x0000000000057919 */ /* 0x000ea20000000000 */
[----:B------:R-:W-:Y:S01]  /*0810*/  SHF.R.U32.HI R6, RZ, 0x1, R0 ;  /* 0x00000001ff067819 */ /* 0x000fe20000011600 */
[----:B------:R-:W-:Y:S02]  /*0820*/  IMAD.MOV R3, RZ, RZ, -R3 ;  /* 0x000000ffff037224 */ /* 0x000fe400078e0a03 */
[----:B------:R-:W-:Y:S02]  /*0830*/  IMAD R9, R0, UR4, R31 ;  /* 0x0000000400097c24 */ /* 0x000fe4000f8e021f */
[----:B------:R-:W-:Y:S01]  /*0840*/  VIADD R25, R30, UR4 ;  /* 0x000000041e197c36 */ /* 0x000fe20008000000 */
[----:B--2---:R-:W-:Y:S02]  /*0850*/  LOP3.LUT R4, R5, 0x3, RZ, 0xc0, !PT ;  /* 0x0000000305047812 */ /* 0x004fe400078ec0ff */
[----:B------:R-:W-:Y:S01]  /*0860*/  SHF.R.U32.HI R7, RZ, 0x2, R5 ;  /* 0x00000002ff077819 */ /* 0x000fe20000011605 */
[----:B------:R-:W-:-:S04]  /*0870*/  IMAD.MOV.U32 R5, RZ, RZ, RZ ;  /* 0x000000ffff057224 */ /* 0x000fc800078e00ff */
[----:B------:R-:W-:-:S05]  /*0880*/  IMAD.WIDE.U32 R4, R7, R6, R4 ;  /* 0x0000000607047225 */ /* 0x000fca00078e0004 */
[C---:B------:R-:W-:Y:S02]  /*0890*/  SHF.L.U64.HI R8, R4.reuse, 0x2, R5 ;  /* 0x0000000204087819 */ /* 0x040fe40000010205 */
[----:B------:R-:W-:-:S07]  /*08a0*/  SHF.L.U32 R29, R4, 0x2, RZ ;  /* 0x00000002041d7819 */ /* 0x000fce00000006ff */
.L_x_3:
[----:B------:R-:W2:Y:S08]  /*08b0*/  LDC.64 R4, c[0x0][0x380] ;  /* 0x0000e000ff047b82 */ /* 0x000eb00000000a00 */
[----:B------:R-:W3:Y:S01]  /*08c0*/  LDC.64 R6, c[0x0][0x388] ;  /* 0x0000e200ff067b82 */ /* 0x000ee20000000a00 */
[----:B--2---:R-:W-:-:S03]  /*08d0*/  IMAD.WIDE.U32 R4, R25, 0x2, R4 ;  /* 0x0000000219047825 */ /* 0x004fc600078e0004 */
[----:B------:R-:W-:Y:S01]  /*08e0*/  IADD3 R14, P0, PT, R4, R29, RZ ;  /* 0x0000001d040e7210 */ /* 0x000fe20007f1e0ff */
[----:B---3--:R-:W-:-:S04]  /*08f0*/  IMAD.WIDE.U32 R6, R9, 0x2, R6 ;  /* 0x0000000209067825 */ /* 0x008fc800078e0006 */
[----:B------:R-:W-:Y:S01]  /*0900*/  IMAD.X R15, R5, 0x1, R8, P0 ;  /* 0x00000001050f7824 */ /* 0x000fe200000e0608 */
[----:B------:R-:W-:Y:S01]  /*0910*/  IADD3 R18, P1, PT, R6, R29, RZ ;  /* 0x0000001d06127210 */ /* 0x000fe20007f3e0ff */
[----:B------:R-:W-:-:S03]  /*0920*/  IMAD.WIDE.U32 R16, R0, 0x10, R14 ;  /* 0x0000001000107825 */ /* 0x000fc600078e000e */
[----:B------:R-:W-:Y:S01]  /*0930*/  IADD3.X R19, PT, PT, R7, R8, RZ, P1, !PT ;  /* 0x0000000807137210 */ /* 0x000fe20000ffe4ff */
[----:B0-----:R-:W2:Y:S02]  /*0940*/  LDG.E R4, desc[UR6][R14.64] ;  /* 0x000000060e047981 */ /* 0x001ea4000c1e1900 */
[----:B------:R-:W-:Y:S02]  /*0950*/  IMAD.WIDE.U32 R20, R0, 0x10, R18 ;  /* 0x0000001000147825 */ /* 0x000fe400078e0012 */
[----:B------:R-:W2:Y:S04]  /*0960*/  LDG.E R10, desc[UR6][R18.64] ;  /* 0x00000006120a7981 */ /* 0x000ea8000c1e1900 */
[----:B------:R-:W2:Y:S04]  /*0970*/  LDG.E R11, desc[UR6][R18.64+0x10] ;  /* 0x00001006120b7981 */ /* 0x000ea8000c1e1900 */
[----:B------:R-:W2:Y:S04]  /*0980*/  LDG.E R6, desc[UR6][R14.64+0x10] ;  /* 0x000010060e067981 */ /* 0x000ea8000c1e1900 */
[----:B------:R-:W2:Y:S04]  /*0990*/  LDG.E R5, desc[UR6][R16.64] ;  /* 0x0000000610057981 */ /* 0x000ea8000c1e1900 */
[----:B------:R-:W2:Y:S04]  /*09a0*/  LDG.E R7, desc[UR6][R16.64+0x10] ;  /* 0x0000100610077981 */ /* 0x000ea8000c1e1900 */
[----:B------:R-:W3:Y:S04]  /*09b0*/  LDG.E R26, desc[UR6][R20.64] ;  /* 0x00000006141a7981 */ /* 0x000ee8000c1e1900 */
[----:B------:R-:W3:Y:S01]  /*09c0*/  LDG.E R27, desc[UR6][R20.64+0x10] ;  /* 0x00001006141b7981 */ /* 0x000ee2000c1e1900 */
[----:B------:R-:W-:-:S05]  /*09d0*/  VIADD R3, R3, 0x1 ;  /* 0x0000000103037836 */ /* 0x000fca0000000000 */
[----:B------:R-:W-:Y:S01]  /*09e0*/  ISETP.NE.AND P0, PT, R3, RZ, PT ;  /* 0x000000ff0300720c */ /* 0x000fe20003f05270 */
[----:B------:R-:W-:Y:S01]  /*09f0*/  VIADD R25, R25, 0x10 ;  /* 0x0000001019197836 */ /* 0x000fe20000000000 */
[----:B------:R-:W-:Y:S01]  /*0a00*/  LEA R9, R0, R9, 0x4 ;  /* 0x0000000900097211 */ /* 0x000fe200078e20ff */
[C---:B--2---:R-:W-:Y:S08]  /*0a10*/  HMMA.16816.F16 R22, R4.reuse, R10, R22 ;  /* 0x0000000a0416723c */ /* 0x044ff00000000816 */
[----:B---3--:R-:W-:Y:S02]  /*0a20*/  HMMA.16816.F16 R12, R4, R26, R12 ;  /* 0x0000001a040c723c */ /* 0x008fe4000000080c */
[----:B------:R-:W-:-:S03]  /*0a30*/  NOP ;  /* 0x0000000000007918 */ /* 0x000fc60000000000 */
[----:B------:R-:W-:-:S15]  /*0a40*/  @P0 BRA `(.L_x_3) ;  /* 0xfffffffc00980947 */ /* 0x000fde000383ffff */
.L_x_2:
[----:B------:R-:W2:Y:S01]  /*0a50*/  LDCU.64 UR4, c[0x0][0x390] ;  /* 0x00007200ff0477ac */ /* 0x000ea20008000a00 */
[----:B-1----:R-:W-:Y:S01]  /*0a60*/  LOP3.LUT R4, R2, 0x3, RZ, 0xc0, !PT ;  /* 0x0000000302047812 */ /* 0x002fe200078ec0ff */
[----:B------:R-:W-:Y:S01]  /*0a70*/  IMAD.MOV.U32 R5, RZ, RZ, RZ ;  /* 0x000000ffff057224 */ /* 0x000fe200078e00ff */
[----:B------:R-:W-:Y:S02]  /*0a80*/  SHF.R.U32.HI R9, RZ, 0x1, R0 ;  /* 0x00000001ff097819 */ /* 0x000fe40000011600 */
[----:B------:R-:W-:Y:S02]  /*0a90*/  SHF.R.U32.HI R3, RZ, 0x2, R2 ;  /* 0x00000002ff037819 */ /* 0x000fe40000011602 */
[----:B------:R-:W-:-:S03]  /*0aa0*/  IADD3 R7, P0, PT, R31, R30, RZ ;  /* 0x0000001e1f077210 */ /* 0x000fc60007f1e0ff */
[----:B------:R-:W-:Y:S01]  /*0ab0*/  IMAD.WIDE.U32 R4, R3, R9, R4 ;  /* 0x0000000903047225 */ /* 0x000fe200078e0004 */
[----:B------:R-:W-:Y:S02]  /*0ac0*/  IADD3.X R0, PT, PT, RZ, RZ, RZ, P0, !PT ;  /* 0x000000ffff007210 */ /* 0x000fe400007fe4ff */
[----:B--2---:R-:W-:-:S04]  /*0ad0*/  LEA R3, P0, R7, UR4, 0x1 ;  /* 0x0000000407037c11 */ /* 0x004fc8000f8008ff */
[----:B------:R-:W-:Y:S02]  /*0ae0*/  LEA.HI.X R7, R7, UR5, R0, 0x1, P0 ;  /* 0x0000000507077c11 */ /* 0x000fe400080f0c00 */
[----:B------:R-:W-:-:S04]  /*0af0*/  LEA R2, P0, R4, R3, 0x2 ;  /* 0x0000000304027211 */ /* 0x000fc800078010ff */
[----:B------:R-:W-:-:S03]  /*0b00*/  LEA.HI.X R3, R4, R7, R5, 0x2, P0 ;  /* 0x0000000704037211 */ /* 0x000fc600000f1405 */
[----:B------:R-:W-:Y:S02]  /*0b10*/  IMAD.WIDE.U32 R4, R9, 0x20, R2 ;  /* 0x0000002009047825 */ /* 0x000fe400078e0002 */
[----:B0-----:R-:W-:Y:S04]  /*0b20*/  STG.E desc[UR6][R2.64], R22 ;  /* 0x0000001602007986 */ /* 0x001fe8000c101906 */
[----:B------:R-:W-:Y:S04]  /*0b30*/  STG.E desc[UR6][R4.64], R23 ;  /* 0x0000001704007986 */ /* 0x000fe8000c101906 */
[----:B------:R-:W-:Y:S04]  /*0b40*/  STG.E desc[UR6][R2.64+0x10], R12 ;  /* 0x0000100c02007986 */ /* 0x000fe8000c101906 */
[----:B------:R-:W-:Y:S01]  /*0b50*/  STG.E desc[UR6][R4.64+0x10], R13 ;  /* 0x0000100d04007986 */ /* 0x000fe2000c101906 */
[----:B------:R-:W-:Y:S05]  /*0b60*/  EXIT ;  /* 0x000000000000794d */ /* 0x000fea0003800000 */
.L_x_4:
[----:B------:R-:W-:-:S00]  /*0b70*/  BRA `(.L_x_4) ;  /* 0xfffffffc00fc7947 */ /* 0x000fc0000383ffff */
[----:B------:R-:W-:-:S00]  /*0b80*/  NOP ;  /* 0x0000000000007918 */ /* 0x000fc00000000000 */
[----:B------:R-:W-:-:S00]  /*0b90*/  NOP ;  /* 0x0000000000007918 */ /* 0x000fc00000000000 */
[----:B------:R-:W-:-:S00]  /*0ba0*/  NOP ;  /* 0x0000000000007918 */ /* 0x000fc00000000000 */
[----:B------:R-:W-:-:S00]  /*0bb0*/  NOP ;  /* 0x0000000000007918 */ /* 0x000fc00000000000 */
[----:B------:R-:W-:-:S00]  /*0bc0*/  NOP ;  /* 0x0000000000007918 */ /* 0x000fc00000000000 */
[----:B------:R-:W-:-:S00]  /*0bd0*/  NOP ;  /* 0x0000000000007918 */ /* 0x000fc00000000000 */
[----:B------:R-:W-:-:S00]  /*0be0*/  NOP ;  /* 0x0000000000007918 */ /* 0x000fc00000000000 */
[----:B------:R-:W-:-:S00]  /*0bf0*/  NOP ;  /* 0x0000000000007918 */ /* 0x000fc00000000000 */
.L_x_13:


//--------------------- .text._Z19kernel_matmul_gpusmiPfS_S_ --------------------------
	.section	.text._Z19kernel_matmul_gpusmiPfS_S_,"ax",@progbits
	.align	128
        .global         _Z19kernel_matmul_gpusmiPfS_S_
        .type           _Z19kernel_matmul_gpusmiPfS_S_,@function
        .size           _Z19kernel_matmul_gpusmiPfS_S_,(.L_x_14 - _Z19kernel_matmul_gpusmiPfS_S_)
        .other          _Z19kernel_matmul_gpusmiPfS_S_,@"STO_CUDA_ENTRY STV_DEFAULT"
_Z19kernel_matmul_gpusmiPfS_S_:
.text._Z19kernel_matmul_gpusmiPfS_S_:
[----:B------:R-:W-:Y:S01]  /*0000*/  LDC R1, c[0x0][0x37c] ;  /* 0x0000df00ff017b82 */ /* 0x000fe20000000800 */
[----:B------:R-:W0:Y:S01]  /*0010*/  LDCU UR4, c[0x0][0x380] ;  /* 0x00007000ff0477ac */ /* 0x000e220008000800 */
[----:B------:R-:W1:Y:S01]  /*0020*/  S2R R5, SR_CTAID.Y ;  /* 0x0000000000057919 */ /* 0x000e620000002600 */
[----:B------:R-:W-:Y:S01]  /*0030*/  HFMA2 R25, -RZ, RZ, 0, 0 ;  /* 0x00000000ff197431 */ /* 0x000fe200000001ff */
[----:B------:R-:W2:Y:S01]  /*0040*/  LDCU.64 UR8, c[0x0][0x358] ;  /* 0x00006b00ff0877ac */ /* 0x000ea20008000a00 */
[----:B------:R-:W1:Y:S01]  /*0050*/  S2R R2, SR_TID.Y ;  /* 0x0000000000027919 */ /* 0x000e620000002200 */
[----:B------:R-:W3:Y:S01]  /*0060*/  S2R R10, SR_CTAID.X ;  /* 0x00000000000a7919 */ /* 0x000ee20000002500 */
[----:B------:R-:W3:Y:S01]  /*0070*/  S2R R3, SR_TID.X ;  /* 0x0000000000037919 */ /* 0x000ee20000002100 */
[----:B0-----:R-:W-:-:S04]  /*0080*/  MOV R6, UR4 ;  /* 0x0000000400067c02 */ /* 0x001fc80008000f00 */
[----:B------:R-:W-:Y:S02]  /*0090*/  ISETP.GE.AND P0, PT, R6, 0x1, PT ;  /* 0x000000010600780c */ /* 0x000fe40003f06270 */
[----:B-1----:R-:W-:Y:S02]  /*00a0*/  LEA R5, R5, R2, 0x4 ;  /* 0x0000000205057211 */ /* 0x002fe400078e20ff */
[----:B---3--:R-:W-:-:S09]  /*00b0*/  LEA R4, R10, R3, 0x4 ;  /* 0x000000030a047211 */ /* 0x008fd200078e20ff */
[----:B--2---:R-:W-:Y:S05]  /*00c0*/  @!P0 BRA `(.L_x_5) ;  /* 0x0000000400348947 */ /* 0x004fea0003800000 */
[----:B------:R-:W0:Y:S01]  /*00d0*/  S2UR UR6, SR_CgaCtaId ;  /* 0x00000000000679c3 */ /* 0x000e220000008800 */
[----:B------:R-:W-:Y:S01]  /*00e0*/  UMOV UR4, 0x400 ;  /* 0x0000040000047882 */ /* 0x000fe20000000000 */
[----:B------:R-:W-:Y:S01]  /*00f0*/  IADD3 R8, PT, PT, R6, 0xf, RZ ;  /* 0x0000000f06087810 */ /* 0x000fe20007ffe0ff */
[----:B------:R-:W-:Y:S01]  /*0100*/  UIADD3 UR5, UPT, UPT, UR4, 0x400, URZ ;  /* 0x0000040004057890 */ /* 0x000fe2000fffe0ff */
[-CC-:B------:R-:W-:Y:S01]  /*0110*/  IMAD R7, R2, R6.reuse, R3.reuse ;  /* 0x0000000602077224 */ /* 0x180fe200078e0203 */
[----:B------:R-:W-:Y:S01]  /*0120*/  MOV R25, RZ ;  /* 0x000000ff00197202 */ /* 0x000fe20000000f00 */
[----:B------:R-:W-:Y:S01]  /*0130*/  IMAD R18, R5, R6, R3 ;  /* 0x0000000605127224 */ /* 0x000fe200078e0203 */
[----:B------:R-:W-:Y:S01]  /*0140*/  SHF.R.U32.HI R8, RZ, 0x4, R8 ;  /* 0x00000004ff087819 */ /* 0x000fe20000011608 */
[----:B------:R-:W1:Y:S01]  /*0150*/  LDC R0, c[0x0][0x380] ;  /* 0x0000e000ff007b82 */ /* 0x000e620000000800 */
[----:B------:R-:W-:Y:S02]  /*0160*/  IMAD R7, R10, 0x10, R7 ;  /* 0x000000100a077824 */ /* 0x000fe400078e0207 */
[----:B------:R-:W-:-:S05]  /*0170*/  IADD3 R19, PT, PT, -R8, RZ, RZ ;  /* 0x000000ff08137210 */ /* 0x000fca0007ffe1ff */
[----:B------:R-:W2:Y:S01]  /*0180*/  LDC.64 R22, c[0x0][0x388] ;  /* 0x0000e200ff167b82 */ /* 0x000ea20000000a00 */
[----:B0-----:R-:W-:Y:S02]  /*0190*/  ULEA UR5, UR6, UR5, 0x18 ;  /* 0x0000000506057291 */ /* 0x001fe4000f8ec0ff */
[----:B------:R-:W-:-:S04]  /*01a0*/  ULEA UR4, UR6, UR4, 0x18 ;  /* 0x0000000406047291 */ /* 0x000fc8000f8ec0ff */
[----:B------:R-:W-:Y:S02]  /*01b0*/  LEA R17, R3, UR5, 0x2 ;  /* 0x0000000503117c11 */ /* 0x000fe4000f8e10ff */
[----:B------:R-:W-:-:S03]  /*01c0*/  LEA R16, R2, UR4, 0x6 ;  /* 0x0000000402107c11 */ /* 0x000fc6000f8e30ff */
[----:B------:R-:W-:Y:S01]  /*01d0*/  IMAD R21, R2, 0x40, R17 ;  /* 0x0000004002157824 */ /* 0x000fe200078e0211 */
[----:B------:R-:W-:-:S07]  /*01e0*/  LEA R20, R3, R16, 0x2 ;  /* 0x0000001003147211 */ /* 0x000fce00078e10ff */
.L_x_6:
[----:B-1----:R-:W-:Y:S01]  /*01f0*/  MOV R6, R0 ;  /* 0x0000000000067202 */ /* 0x002fe20000000f00 */
[----:B------:R-:W-:Y:S01]  /*0200*/  HFMA2 R29, -RZ, RZ, 0, 0 ;  /* 0x00000000ff1d7431 */ /* 0x000fe200000001ff */
[----:B------:R-:W-:Y:S01]  /*0210*/  MOV R24, RZ ;  /* 0x000000ff00187202 */ /* 0x000fe20000000f00 */
[----:B--2---:R-:W-:Y:S01]  /*0220*/  IMAD.WIDE R8, R18, 0x4, R22 ;  /* 0x0000000412087825 */ /* 0x004fe200078e0216 */
[-C--:B------:R-:W-:Y:S02]  /*0230*/  ISETP.GE.U32.AND P0, PT, R4, R6.reuse, PT ;  /* 0x000000060400720c */ /* 0x080fe40003f06070 */
[-C--:B------:R-:W-:Y:S02]  /*0240*/  ISETP.GE.AND P1, PT, R3, R6.reuse, PT ;  /* 0x000000060300720c */ /* 0x080fe40003f26270 */
[-C--:B------:R-:W-:Y:S02]  /*0250*/  ISETP.GE.OR P0, PT, R2, R6.reuse, P0 ;  /* 0x000000060200720c */ /* 0x080fe40000706670 */
[----:B------:R-:W-:-:S11]  /*0260*/  ISETP.GE.U32.OR P1, PT, R5, R6, P1 ;  /* 0x000000060500720c */ /* 0x000fd60000f26470 */
[----:B------:R-:W0:Y:S02]  /*0270*/  @!P0 LDC.64 R10, c[0x0][0x390] ;  /* 0x0000e400ff0a8b82 */ /* 0x000e240000000a00 */
[----:B------:R-:W2:Y:S01]  /*0280*/  @!P1 LDG.E R29, desc[UR8][R8.64] ;  /* 0x00000008081d9981 */ /* 0x000ea2000c1e1900 */
[----:B0-----:R-:W-:-:S05]  /*0290*/  @!P0 IMAD.WIDE.U32 R10, R7, 0x4, R10 ;  /* 0x00000004070a8825 */ /* 0x001fca00078e000a */
[----:B------:R-:W3:Y:S01]  /*02a0*/  @!P0 LDG.E R24, desc[UR8][R10.64] ;  /* 0x000000080a188981 */ /* 0x000ee2000c1e1900 */
[----:B------:R-:W-:-:S05]  /*02b0*/  VIADD R19, R19, 0x1 ;  /* 0x0000000113137836 */ /* 0x000fca0000000000 */
[----:B------:R-:W-:Y:S02]  /*02c0*/  ISETP.NE.AND P0, PT, R19, RZ, PT ;  /* 0x000000ff1300720c */ /* 0x000fe40003f05270 */
[----:B------:R-:W-:Y:S02]  /*02d0*/  IADD3 R18, PT, PT, R18, 0x10, RZ ;  /* 0x0000001012127810 */ /* 0x000fe40007ffe0ff */
[----:B------:R-:W-:Y:S02]  /*02e0*/  IADD3 R3, PT, PT, R3, 0x10, RZ ;  /* 0x0000001003037810 */ /* 0x000fe40007ffe0ff */
[----:B------:R-:W-:Y:S02]  /*02f0*/  IADD3 R2, PT, PT, R2, 0x10, RZ ;  /* 0x0000001002027810 */ /* 0x000fe40007ffe0ff */
[----:B------:R-:W-:Y:S01]  /*0300*/  LEA R7, R6, R7, 0x4 ;  /* 0x0000000706077211 */ /* 0x000fe200078e20ff */
[----:B--2---:R-:W-:Y:S04]  /*0310*/  STS [R20], R29 ;  /* 0x0000001d14007388 */ /* 0x004fe80000000800 */
[----:B---3--:R-:W-:Y:S01]  /*0320*/  STS [R21], R24 ;  /* 0x0000001815007388 */ /* 0x008fe20000000800 */
[----:B------:R-:W-:Y:S06]  /*0330*/  BAR.SYNC.DEFER_BLOCKING 0x0 ;  /* 0x0000000000007b1d */ /* 0x000fec0000010000 */
[----:B------:R-:W-:Y:S04]  /*0340*/  LDS R26, [R17] ;  /* 0x00000000111a7984 */ /* 0x000fe80000000800 */
[----:B------:R-:W0:Y:S04]  /*0350*/  LDS.128 R12, [R16] ;  /* 0x00000000100c7984 */ /* 0x000e280000000c00 */
[----:B------:R-:W1:Y:S04]  /*0360*/  LDS R28, [R17+0x40] ;  /* 0x00004000111c7984 */ /* 0x000e680000000800 */
[----:B------:R-:W2:Y:S04]  /*0370*/  LDS R27, [R17+0x80] ;  /* 0x00008000111b7984 */ /* 0x000ea80000000800 */
[----:B------:R-:W-:Y:S04]  /*0380*/  LDS.128 R8, [R16+0x10] ;  /* 0x0000100010087984 */ /* 0x000fe80000000c00 */
[----:B------:R-:W-:Y:S01]  /*0390*/  LDS R24, [R17+0x140] ;  /* 0x0001400011187984 */ /* 0x000fe20000000800 */
[----:B0-----:R-:W-:-:S03]  /*03a0*/  FFMA R26, R12, R26, R25 ;  /* 0x0000001a0c1a7223 */ /* 0x001fc60000000019 */
[----:B------:R-:W0:Y:S01]  /*03b0*/  LDS R12, [R17+0xc0] ;  /* 0x0000c000110c7984 */ /* 0x000e220000000800 */
[----:B-1----:R-:W-:-:S03]  /*03c0*/  FFMA R26, R28, R13, R26 ;  /* 0x0000000d1c1a7223 */ /* 0x002fc6000000001a */
[----:B------:R-:W1:Y:S04]  /*03d0*/  LDS R13, [R17+0x100] ;  /* 0x00010000110d7984 */ /* 0x000e680000000800 */
[----:B------:R-:W3:Y:S01]  /*03e0*/  LDS R25, [R17+0x180] ;  /* 0x0001800011197984 */ /* 0x000ee20000000800 */
[----:B--2---:R-:W-:-:S04]  /*03f0*/  FFMA R27, R27, R14, R26 ;  /* 0x0000000e1b1b7223 */ /* 0x004fc8000000001a */
[----:B0-----:R-:W-:Y:S02]  /*0400*/  FFMA R15, R12, R15, R27 ;  /* 0x0000000f0c0f7223 */ /* 0x001fe4000000001b */
[----:B------:R-:W-:Y:S02]  /*0410*/  LDS R27, [R17+0x200] ;  /* 0x00020000111b7984 */ /* 0x000fe40000000800 */
[----:B-1----:R-:W-:Y:S02]  /*0420*/  FFMA R13, R8, R13, R15 ;  /* 0x0000000d080d7223 */ /* 0x002fe4000000000f */
[----:B------:R-:W0:Y:S02]  /*0430*/  LDS R8, [R17+0x1c0] ;  /* 0x0001c00011087984 */ /* 0x000e240000000800 */
[----:B------:R-:W-:Y:S02]  /*0440*/  FFMA R26, R24, R9, R13 ;  /* 0x00000009181a7223 */ /* 0x000fe4000000000d */
[----:B------:R-:W1:Y:S04]  /*0450*/  LDS.128 R12, [R16+0x20] ;  /* 0x00002000100c7984 */ /* 0x000e680000000c00 */
[----:B------:R-:W2:Y:S01]  /*0460*/  LDS R24, [R17+0x240] ;  /* 0x0002400011187984 */ /* 0x000ea20000000800 */
[----:B---3--:R-:W-:-:S03]  /*0470*/  FFMA R9, R25, R10, R26 ;  /* 0x0000000a19097223 */ /* 0x008fc6000000001a */
[----:B------:R-:W3:Y:S01]  /*0480*/  LDS R25, [R17+0x280] ;  /* 0x0002800011197984 */ /* 0x000ee20000000800 */
[----:B0-----:R-:W-:-:S04]  /*0490*/  FFMA R9, R8, R11, R9 ;  /* 0x0000000b08097223 */ /* 0x001fc80000000009 */
[----:B-1----:R-:W-:Y:S02]  /*04a0*/  FFMA R9, R12, R27, R9 ;  /* 0x0000001b0c097223 */ /* 0x002fe40000000009 */
[----:B------:R-:W0:Y:S02]  /*04b0*/  LDS R12, [R17+0x2c0] ;  /* 0x0002c000110c7984 */ /* 0x000e240000000800 */
[----:B--2---:R-:W-:Y:S02]  /*04c0*/  FFMA R24, R24, R13, R9 ;  /* 0x0000000d18187223 */ /* 0x004fe40000000009 */
[----:B------:R-:W-:Y:S04]  /*04d0*/  LDS R13, [R17+0x300] ;  /* 0x00030000110d7984 */ /* 0x000fe80000000800 */
[----:B------:R-:W1:Y:S01]  /*04e0*/  LDS.128 R8, [R16+0x30] ;  /* 0x0000300010087984 */ /* 0x000e620000000c00 */
[----:B---3--:R-:W-:-:S03]  /*04f0*/  FFMA R25, R25, R14, R24 ;  /* 0x0000000e19197223 */ /* 0x008fc60000000018 */
[----:B------:R-:W2:Y:S04]  /*0500*/  LDS R27, [R17+0x340] ;  /* 0x00034000111b7984 */ /* 0x000ea80000000800 */
[----:B------:R-:W3:Y:S04]  /*0510*/  LDS R24, [R17+0x380] ;  /* 0x0003800011187984 */ /* 0x000ee80000000800 */
[----:B------:R-:W4:Y:S01]  /*0520*/  LDS R14, [R17+0x3c0] ;  /* 0x0003c000110e7984 */ /* 0x000f220000000800 */
[----:B0-----:R-:W-:-:S04]  /*0530*/  FFMA R15, R12, R15, R25 ;  /* 0x0000000f0c0f7223 */ /* 0x001fc80000000019 */
[----:B-1----:R-:W-:-:S04]  /*0540*/  FFMA R8, R8, R13, R15 ;  /* 0x0000000d08087223 */ /* 0x002fc8000000000f */
[----:B--2---:R-:W-:-:S04]  /*0550*/  FFMA R9, R27, R9, R8 ;  /* 0x000000091b097223 */ /* 0x004fc80000000008 */
[----:B---3--:R-:W-:-:S04]  /*0560*/  FFMA R9, R24, R10, R9 ;  /* 0x0000000a18097223 */ /* 0x008fc80000000009 */
[----:B----4-:R-:W-:Y:S01]  /*0570*/  FFMA R25, R14, R11, R9 ;  /* 0x0000000b0e197223 */ /* 0x010fe20000000009 */
[----:B------:R-:W-:Y:S06]  /*0580*/  BAR.SYNC.DEFER_BLOCKING 0x0 ;  /* 0x0000000000007b1d */ /* 0x000fec0000010000 */
[----:B------:R-:W-:Y:S05]  /*0590*/  @P0 BRA `(.L_x_6) ;  /* 0xfffffffc00140947 */ /* 0x000fea000383ffff */
.L_x_5:
[----:B------:R-:W-:-:S04]  /*05a0*/  VIMNMX R3, PT, PT, R5, R4, !PT ;  /* 0x0000000405037248 */ /* 0x000fc80007fe0100 */
[----:B------:R-:W-:-:S13]  /*05b0*/  ISETP.GE.AND P0, PT, R3, R6, PT ;  /* 0x000000060300720c */ /* 0x000fda0003f06270 */
[----:B------:R-:W-:Y:S05]  /*05c0*/  @P0 EXIT ;  /* 0x000000000000094d */ /* 0x000fea0003800000 */
[----:B------:R-:W0:Y:S01]  /*05d0*/  LDC.64 R2, c[0x0][0x398] ;  /* 0x0000e600ff027b82 */ /* 0x000e220000000a00 */
[----:B------:R-:W-:-:S04]  /*05e0*/  IMAD R5, R5, R6, R4 ;  /* 0x0000000605057224 */ /* 0x000fc800078e0204 */
[----:B0-----:R-:W-:-:S05]  /*05f0*/  IMAD.WIDE.U32 R2, R5, 0x4, R2 ;  /* 0x0000000405027825 */ /* 0x001fca00078e0002 */
[----:B------:R-:W-:Y:S01]  /*0600*/  STG.E desc[UR8][R2.64], R25 ;  /* 0x0000001902007986 */ /* 0x000fe2000c101908 */
[----:B------:R-:W-:Y:S05]  /*0610*/  EXIT ;  /* 0x000000000000794d */ /* 0x000fea0003800000 */
.L_x_7:
        /* <DEDUP_REMOVED lines=14> */
.L_x_14:


//--------------------- .text._Z13kernel_matmuliPfS_S_ --------------------------
	.section	.text._Z13kernel_matmuliPfS_S_,"ax",@progbits
	.align	128
        .global         _Z13kernel_matmuliPfS_S_
        .type           _Z13kernel_matmuliPfS_S_,@function
        .size           _Z13kernel_matmuliPfS_S_,(.L_x_15 - _Z13kernel_matmuliPfS_S_)
        .other          _Z13kernel_matmuliPfS_S_,@"STO_CUDA_ENTRY STV_DEFAULT"
_Z13kernel_matmuliPfS_S_:
.text._Z13kernel_matmuliPfS_S_:
[----:B------:R-:W-:Y:S01]  /*0000*/  LDC R1, c[0x0][0x37c] ;  /* 0x0000df00ff017b82 */ /* 0x000fe20000000800 */
[----:B------:R-:W0:Y:S07]  /*0010*/  S2R R3, SR_TID.X ;  /* 0x0000000000037919 */ /* 0x000e2e0000002100 */
[----:B------:R-:W0:Y:S01]  /*0020*/  LDC R0, c[0x0][0x360] ;  /* 0x0000d800ff007b82 */ /* 0x000e220000000800 */
[----:B------:R-:W1:Y:S01]  /*0030*/  LDCU UR20, c[0x0][0x380] ;  /* 0x00007000ff1477ac */ /* 0x000e620008000800 */
[----:B------:R-:W2:Y:S06]  /*0040*/  S2R R2, SR_TID.Y ;  /* 0x0000000000027919 */ /* 0x000eac0000002200 */
[----:B------:R-:W0:Y:S08]  /*0050*/  S2UR UR4, SR_CTAID.X ;  /* 0x00000000000479c3 */ /* 0x000e300000002500 */
[----:B------:R-:W2:Y:S08]  /*0060*/  S2UR UR5, SR_CTAID.Y ;  /* 0x00000000000579c3 */ /* 0x000eb00000002600 */
[----:B------:R-:W2:Y:S01]  /*0070*/  LDC R13, c[0x0][0x364] ;  /* 0x0000d900ff0d7b82 */ /* 0x000ea20000000800 */
[----:B0-----:R-:W-:-:S02]  /*0080*/  IMAD R0, R0, UR4, R3 ;  /* 0x0000000400007c24 */ /* 0x001fc4000f8e0203 */
[----:B--2---:R-:W-:-:S05]  /*0090*/  IMAD R13, R13, UR5, R2 ;  /* 0x000000050d0d7c24 */ /* 0x004fca000f8e0202 */
[----:B------:R-:W-:-:S04]  /*00a0*/  VIMNMX R2, PT, PT, R0, R13, !PT ;  /* 0x0000000d00027248 */ /* 0x000fc80007fe0100 */
[----:B-1----:R-:W-:-:S13]  /*00b0*/  ISETP.GE.AND P0, PT, R2, UR20, PT ;  /* 0x0000001402007c0c */ /* 0x002fda000bf06270 */
[----:B------:R-:W-:Y:S05]  /*00c0*/  @P0 EXIT ;  /* 0x000000000000094d */ /* 0x000fea0003800000 */
[----:B------:R-:W-:Y:S01]  /*00d0*/  UISETP.GE.U32.AND UP0, UPT, UR20, 0x8, UPT ;  /* 0x000000081400788c */ /* 0x000fe2000bf06070 */
[----:B------:R-:W-:Y:S02]  /*00e0*/  HFMA2 R12, -RZ, RZ, 0, 0 ;  /* 0x00000000ff0c7431 */ /* 0x000fe400000001ff */
[----:B------:R-:W-:Y:S01]  /*00f0*/  IMAD R13, R13, UR20, RZ ;  /* 0x000000140d0d7c24 */ /* 0x000fe2000f8e02ff */
[----:B------:R-:W-:Y:S01]  /*0100*/  UMOV UR4, URZ ;  /* 0x000000ff00047c82 */ /* 0x000fe20008000000 */
[----:B------:R-:W0:Y:S04]  /*0110*/  LDCU.64 UR18, c[0x0][0x358] ;  /* 0x00006b00ff1277ac */ /* 0x000e280008000a00 */
[----:B------:R-:W-:Y:S05]  /*0120*/  BRA.U !UP0, `(.L_x_8) ;  /* 0x0000000508007547 */ /* 0x000fea000b800000 */
[----:B------:R-:W1:Y:S01]  /*0130*/  LDC.64 R2, c[0x0][0x388] ;  /* 0x0000e200ff027b82 */ /* 0x000e620000000a00 */
[----:B------:R-:W2:Y:S01]  /*0140*/  LDCU.64 UR22, c[0x0][0x390] ;  /* 0x00007200ff1677ac */ /* 0x000ea20008000a00 */
[----:B------:R-:W-:Y:S02]  /*0150*/  MOV R12, RZ ;  /* 0x000000ff000c7202 */ /* 0x000fe40000000f00 */
[----:B------:R-:W-:Y:S01]  /*0160*/  MOV R14, R0 ;  /* 0x00000000000e7202 */ /* 0x000fe20000000f00 */
[----:B------:R-:W-:-:S04]  /*0170*/  ULOP3.LUT UR4, UR20, 0x7ffffff8, URZ, 0xc0, !UPT ;  /* 0x7ffffff814047892 */ /* 0x000fc8000f8ec0ff */
[----:B------:R-:W-:Y:S02]  /*0180*/  UIADD3 UR5, UPT, UPT, -UR4, URZ, URZ ;  /* 0x000000ff04057290 */ /* 0x000fe4000fffe1ff */
[----:B--2---:R-:W-:Y:S02]  /*0190*/  UIMAD.WIDE UR6, UR20, 0x8, UR22 ;  /* 0x00000008140678a5 */ /* 0x004fe4000f8e0216 */
[----:B------:R-:W-:Y:S02]  /*01a0*/  UIMAD.WIDE UR8, UR20, 0xc, UR22 ;  /* 0x0000000c140878a5 */ /* 0x000fe4000f8e0216 */
[----:B------:R-:W-:Y:S01]  /*01b0*/  UIMAD.WIDE UR10, UR20, 0x10, UR22 ;  /* 0x00000010140a78a5 */ /* 0x000fe2000f8e0216 */
[----:B-1----:R-:W-:Y:S01]  /*01c0*/  IMAD.WIDE.U32 R2, R13, 0x4, R2 ;  /* 0x000000040d027825 */ /* 0x002fe200078e0002 */
[----:B------:R-:W-:Y:S02]  /*01d0*/  UIMAD.WIDE UR12, UR20, 0x14, UR22 ;  /* 0x00000014140c78a5 */ /* 0x000fe4000f8e0216 */
[----:B------:R-:W-:Y:S01]  /*01e0*/  UIMAD.WIDE UR14, UR20, 0x18, UR22 ;  /* 0x00000018140e78a5 */ /* 0x000fe2000f8e0216 */
[----:B------:R-:W-:Y:S01]  /*01f0*/  IADD3 R2, P0, PT, R2, 0x10, RZ ;  /* 0x0000001002027810 */ /* 0x000fe20007f1e0ff */
[----:B------:R-:W-:-:S03]  /*0200*/  UIMAD.WIDE UR16, UR20, 0x1c, UR22 ;  /* 0x0000001c141078a5 */ /* 0x000fc6000f8e0216 */
[----:B------:R-:W-:-:S09]  /*0210*/  IADD3.X R3, PT, PT, RZ, R3, RZ, P0, !PT ;  /* 0x00000003ff037210 */ /* 0x000fd200007fe4ff */
.L_x_9:
[----:B------:R-:W-:Y:S01]  /*0220*/  UIMAD.WIDE UR24, UR20, 0x4, UR22 ;  /* 0x00000004141878a5 */ /* 0x000fe2000f8e0216 */
[----:B------:R-:W-:Y:S01]  /*0230*/  MOV R23, 0x4 ;  /* 0x0000000400177802 */ /* 0x000fe20000000f00 */
[----:B------:R-:W-:Y:S01]  /*0240*/  HFMA2 R25, -RZ, RZ, 0, 2.384185791015625e-07 ;  /* 0x00000004ff197431 */ /* 0x000fe200000001ff */
[----:B0-----:R-:W2:Y:S03]  /*0250*/  LDG.E R21, desc[UR18][R2.64+-0x10] ;  /* 0xfffff01202157981 */ /* 0x001ea6000c1e1900 */
[----:B------:R-:W-:Y:S01]  /*0260*/  IMAD.WIDE R22, R14, R23, UR22 ;  /* 0x000000160e167e25 */ /* 0x000fe2000f8e0217 */
[----:B------:R-:W-:Y:S01]  /*0270*/  MOV R8, UR24 ;  /* 0x0000001800087c02 */ /* 0x000fe20008000f00 */
[----:B------:R-:W3:Y:S01]  /*0280*/  LDG.E R19, desc[UR18][R2.64+-0xc] ;  /* 0xfffff41202137981 */ /* 0x000ee2000c1e1900 */
[----:B------:R-:W-:-:S03]  /*0290*/  MOV R9, UR25 ;  /* 0x0000001900097c02 */ /* 0x000fc60008000f00 */
[----:B------:R-:W2:Y:S01]  /*02a0*/  LDG.E R22, desc[UR18][R22.64] ;  /* 0x0000001216167981 */ /* 0x000ea2000c1e1900 */
[----:B------:R-:W-:Y:S02]  /*02b0*/  IMAD.MOV.U32 R11, RZ, RZ, 0x4 ;  /* 0x00000004ff0b7424 */ /* 0x000fe400078e00ff */
[----:B------:R-:W-:-:S04]  /*02c0*/  IMAD.WIDE R8, R14, 0x4, R8 ;  /* 0x000000040e087825 */ /* 0x000fc800078e0208 */
[----:B------:R-:W-:Y:S01]  /*02d0*/  HFMA2 R7, -RZ, RZ, 0, 2.384185791015625e-07 ;  /* 0x00000004ff077431 */ /* 0x000fe200000001ff */
[----:B------:R-:W-:Y:S01]  /*02e0*/  MOV R5, 0x4 ;  /* 0x0000000400057802 */ /* 0x000fe20000000f00 */
[----:B------:R-:W4:Y:S01]  /*02f0*/  LDG.E R17, desc[UR18][R2.64+-0x8] ;  /* 0xfffff81202117981 */ /* 0x000f22000c1e1900 */
[----:B------:R-:W-:-:S03]  /*0300*/  IMAD.WIDE R24, R14, R25, UR6 ;  /* 0x000000060e187e25 */ /* 0x000fc6000f8e0219 */
[----:B------:R0:W3:Y:S01]  /*0310*/  LDG.E R20, desc[UR18][R8.64] ;  /* 0x0000001208147981 */ /* 0x0000e2000c1e1900 */
[----:B------:R-:W-:-:S03]  /*0320*/  IMAD.WIDE R10, R14, R11, UR8 ;  /* 0x000000080e0a7e25 */ /* 0x000fc6000f8e020b */
[----:B------:R-:W4:Y:S01]  /*0330*/  LDG.E R18, desc[UR18][R24.64] ;  /* 0x0000001218127981 */ /* 0x000f22000c1e1900 */
[----:B------:R-:W-:-:S04]  /*0340*/  IMAD.WIDE R4, R14, R5, UR10 ;  /* 0x0000000a0e047e25 */ /* 0x000fc8000f8e0205 */
[----:B------:R-:W-:Y:S01]  /*0350*/  HFMA2 R27, -RZ, RZ, 0, 2.384185791015625e-07 ;  /* 0x00000004ff1b7431 */ /* 0x000fe200000001ff */
[----:B------:R1:W5:Y:S01]  /*0360*/  LDG.E R16, desc[UR18][R10.64] ;  /* 0x000000120a107981 */ /* 0x000362000c1e1900 */
[C---:B------:R-:W-:Y:S01]  /*0370*/  IMAD.WIDE R6, R14.reuse, R7, UR12 ;  /* 0x0000000c0e067e25 */ /* 0x040fe2000f8e0207 */
[----:B0-----:R-:W-:Y:S02]  /*0380*/  MOV R9, 0x4 ;  /* 0x0000000400097802 */ /* 0x001fe40000000f00 */
[----:B------:R-:W5:Y:S04]  /*0390*/  LDG.E R15, desc[UR18][R2.64+-0x4] ;  /* 0xfffffc12020f7981 */ /* 0x000f68000c1e1900 */
[----:B------:R0:W5:Y:S01]  /*03a0*/  LDG.E R4, desc[UR18][R4.64] ;  /* 0x0000001204047981 */ /* 0x000162000c1e1900 */
[----:B------:R-:W-:-:S03]  /*03b0*/  IMAD.WIDE R8, R14, R9, UR14 ;  /* 0x0000000e0e087e25 */ /* 0x000fc6000f8e0209 */
[----:B------:R-:W5:Y:S01]  /*03c0*/  LDG.E R23, desc[UR18][R2.64] ;  /* 0x0000001202177981 */ /* 0x000f62000c1e1900 */
[----:B-1----:R-:W-:-:S03]  /*03d0*/  IMAD.WIDE R10, R14, R27, UR16 ;  /* 0x000000100e0a7e25 */ /* 0x002fc6000f8e021b */
[----:B------:R-:W5:Y:S04]  /*03e0*/  LDG.E R7, desc[UR18][R6.64] ;  /* 0x0000001206077981 */ /* 0x000f68000c1e1900 */
[----:B------:R-:W5:Y:S04]  /*03f0*/  LDG.E R24, desc[UR18][R2.64+0x4] ;  /* 0x0000041202187981 */ /* 0x000f68000c1e1900 */
[----:B------:R-:W5:Y:S04]  /*0400*/  LDG.E R8, desc[UR18][R8.64] ;  /* 0x0000001208087981 */ /* 0x000f68000c1e1900 */
[----:B------:R-:W5:Y:S04]  /*0410*/  LDG.E R25, desc[UR18][R2.64+0x8] ;  /* 0x0000081202197981 */ /* 0x000f68000c1e1900 */
[----:B------:R-:W5:Y:S04]  /*0420*/  LDG.E R10, desc[UR18][R10.64] ;  /* 0x000000120a0a7981 */ /* 0x000f68000c1e1900 */
[----:B------:R1:W5:Y:S01]  /*0430*/  LDG.E R27, desc[UR18][R2.64+0xc] ;  /* 0x00000c12021b7981 */ /* 0x000362000c1e1900 */
[----:B------:R-:W-:-:S04]  /*0440*/  UIADD3 UR5, UPT, UPT, UR5, 0x8, URZ ;  /* 0x0000000805057890 */ /* 0x000fc8000fffe0ff */
[----:B------:R-:W-:Y:S01]  /*0450*/  UISETP.NE.AND UP0, UPT, UR5, URZ, UPT ;  /* 0x000000ff0500728c */ /* 0x000fe2000bf05270 */
[----:B0-----:R-:W-:Y:S02]  /*0460*/  MOV R5, UR20 ;  /* 0x0000001400057c02 */ /* 0x001fe40008000f00 */
[----:B-1----:R-:W-:-:S03]  /*0470*/  IADD3 R2, P0, PT, R2, 0x20, RZ ;  /* 0x0000002002027810 */ /* 0x002fc60007f1e0ff */
[----:B------:R-:W-:Y:S01]  /*0480*/  IMAD R14, R5, 0x8, R14 ;  /* 0x00000008050e7824 */ /* 0x000fe200078e020e */
[----:B------:R-:W-:Y:S01]  /*0490*/  IADD3.X R3, PT, PT, RZ, R3, RZ, P0, !PT ;  /* 0x00000003ff037210 */ /* 0x000fe200007fe4ff */
[----:B--2---:R-:W-:-:S04]  /*04a0*/  FFMA R22, R21, R22, R12 ;  /* 0x0000001615167223 */ /* 0x004fc8000000000c */
[----:B---3--:R-:W-:-:S04]  /*04b0*/  FFMA R20, R19, R20, R22 ;  /* 0x0000001413147223 */ /* 0x008fc80000000016 */
[----:B----4-:R-:W-:-:S04]  /*04c0*/  FFMA R18, R17, R18, R20 ;  /* 0x0000001211127223 */ /* 0x010fc80000000014 */
[----:B-----5:R-:W-:-:S04]  /*04d0*/  FFMA R16, R15, R16, R18 ;  /* 0x000000100f107223 */ /* 0x020fc80000000012 */
[----:B------:R-:W-:-:S04]  /*04e0*/  FFMA R23, R23, R4, R16 ;  /* 0x0000000417177223 */ /* 0x000fc80000000010 */
[----:B------:R-:W-:-:S04]  /*04f0*/  FFMA R24, R24, R7, R23 ;  /* 0x0000000718187223 */ /* 0x000fc80000000017 */
[----:B------:R-:W-:-:S04]  /*0500*/  FFMA R8, R25, R8, R24 ;  /* 0x0000000819087223 */ /* 0x000fc80000000018 */
[----:B------:R-:W-:Y:S01]  /*0510*/  FFMA R12, R27, R10, R8 ;  /* 0x0000000a1b0c7223 */ /* 0x000fe20000000008 */
[----:B------:R-:W-:Y:S06]  /*0520*/  BRA.U UP0, `(.L_x_9) ;  /* 0xfffffffd003c7547 */ /* 0x000fec000b83ffff */
.L_x_8:
[----:B------:R-:W-:-:S04]  /*0530*/  ULOP3.LUT UR6, UR20, 0x7, URZ, 0xc0, !UPT ;  /* 0x0000000714067892 */ /* 0x000fc8000f8ec0ff */
[----:B------:R-:W-:-:S09]  /*0540*/  UISETP.NE.AND UP0, UPT, UR6, URZ, UPT ;  /* 0x000000ff0600728c */ /* 0x000fd2000bf05270 */
[----:B------:R-:W-:Y:S05]  /*0550*/  BRA.U !UP0, `(.L_x_10) ;  /* 0x0000000508407547 */ /* 0x000fea000b800000 */
[----:B------:R-:W-:Y:S02]  /*0560*/  UISETP.GE.U32.AND UP0, UPT, UR6, 0x4, UPT ;  /* 0x000000040600788c */ /* 0x000fe4000bf06070 */
[----:B------:R-:W-:-:S04]  /*0570*/  ULOP3.LUT UR5, UR20, 0x3, URZ, 0xc0, !UPT ;  /* 0x0000000314057892 */ /* 0x000fc8000f8ec0ff */
[----:B------:R-:W-:-:S03]  /*0580*/  UISETP.NE.AND UP1, UPT, UR5, URZ, UPT ;  /* 0x000000ff0500728c */ /* 0x000fc6000bf25270 */
[----:B------:R-:W-:Y:S08]  /*0590*/  BRA.U !UP0, `(.L_x_11) ;  /* 0x00000001087c7547 */ /* 0x000ff0000b800000 */
[----:B------:R-:W1:Y:S01]  /*05a0*/  LDC.64 R6, c[0x0][0x390] ;  /* 0x0000e400ff067b82 */ /* 0x000e620000000a00 */
[----:B------:R-:W2:Y:S01]  /*05b0*/  LDCU.64 UR6, c[0x0][0x388] ;  /* 0x00007100ff0677ac */ /* 0x000ea20008000a00 */
[----:B------:R-:W-:Y:S02]  /*05c0*/  MOV R9, UR4 ;  /* 0x0000000400097c02 */ /* 0x000fe40008000f00 */
[C---:B------:R-:W-:Y:S02]  /*05d0*/  IADD3 R3, PT, PT, R13.reuse, UR4, RZ ;  /* 0x000000040d037c10 */ /* 0x040fe4000fffe0ff */
[----:B------:R-:W-:Y:S01]  /*05e0*/  IADD3 R10, P0, PT, R13, UR4, RZ ;  /* 0x000000040d0a7c10 */ /* 0x000fe2000ff1e0ff */
[----:B------:R-:W-:Y:S01]  /*05f0*/  IMAD R9, R9, UR20, R0 ;  /* 0x0000001409097c24 */ /* 0x000fe2000f8e0200 */
[----:B------:R-:W3:Y:S01]  /*0600*/  LDC.64 R4, c[0x0][0x388] ;  /* 0x0000e200ff047b82 */ /* 0x000ee20000000a00 */
[----:B------:R-:W-:Y:S02]  /*0610*/  MOV R11, UR20 ;  /* 0x00000014000b7c02 */ /* 0x000fe40008000f00 */
[----:B------:R-:W-:Y:S01]  /*0620*/  MOV R15, UR20 ;  /* 0x00000014000f7c02 */ /* 0x000fe20008000f00 */
[----:B-1----:R-:W-:Y:S01]  /*0630*/  IMAD.WIDE R6, R9, 0x4, R6 ;  /* 0x0000000409067825 */ /* 0x002fe200078e0206 */
[----:B------:R-:W-:-:S05]  /*0640*/  MOV R9, UR20 ;  /* 0x0000001400097c02 */ /* 0x000fca0008000f00 */
[----:B------:R-:W-:Y:S02]  /*0650*/  IMAD.WIDE R8, R9, 0x4, R6 ;  /* 0x0000000409087825 */ /* 0x000fe400078e0206 */
[----:B0-----:R-:W4:Y:S02]  /*0660*/  LDG.E R6, desc[UR18][R6.64] ;  /* 0x0000001206067981 */ /* 0x001f24000c1e1900 */
[----:B---3--:R-:W-:Y:S01]  /*0670*/  IMAD.WIDE.U32 R4, R3, 0x4, R4 ;  /* 0x0000000403047825 */ /* 0x008fe200078e0004 */
[----:B------:R-:W-:Y:S01]  /*0680*/  IADD3.X R3, PT, PT, RZ, RZ, RZ, P0, !PT ;  /* 0x000000ffff037210 */ /* 0x000fe200007fe4ff */
[----:B------:R-:W3:Y:S01]  /*0690*/  LDG.E R17, desc[UR18][R8.64] ;  /* 0x0000001208117981 */ /* 0x000ee2000c1e1900 */
[----:B--2---:R-:W-:-:S03]  /*06a0*/  LEA R2, P0, R10, UR6, 0x2 ;  /* 0x000000060a027c11 */ /* 0x004fc6000f8010ff */
[----:B------:R-:W4:Y:S01]  /*06b0*/  LDG.E R5, desc[UR18][R4.64] ;  /* 0x0000001204057981 */ /* 0x000f22000c1e1900 */
[----:B------:R-:W-:Y:S01]  /*06c0*/  LEA.HI.X R3, R10, UR7, R3, 0x2, P0 ;  /* 0x000000070a037c11 */ /* 0x000fe200080f1403 */
[----:B------:R-:W-:-:S04]  /*06d0*/  IMAD.WIDE R10, R11, 0x4, R8 ;  /* 0x000000040b0a7825 */ /* 0x000fc800078e0208 */
[----:B------:R-:W3:Y:S01]  /*06e0*/  LDG.E R16, desc[UR18][R2.64+0x4] ;  /* 0x0000041202107981 */ /* 0x000ee2000c1e1900 */
[----:B------:R-:W-:-:S03]  /*06f0*/  IMAD.WIDE R14, R15, 0x4, R10 ;  /* 0x000000040f0e7825 */ /* 0x000fc600078e020a */
[----:B------:R-:W2:Y:S04]  /*0700*/  LDG.E R19, desc[UR18][R10.64] ;  /* 0x000000120a137981 */ /* 0x000ea8000c1e1900 */
[----:B------:R-:W2:Y:S04]  /*0710*/  LDG.E R18, desc[UR18][R2.64+0x8] ;  /* 0x0000081202127981 */ /* 0x000ea8000c1e1900 */
[----:B------:R-:W5:Y:S04]  /*0720*/  LDG.E R20, desc[UR18][R2.64+0xc] ;  /* 0x00000c1202147981 */ /* 0x000f68000c1e1900 */
[----:B------:R-:W5:Y:S01]  /*0730*/  LDG.E R14, desc[UR18][R14.64] ;  /* 0x000000120e0e7981 */ /* 0x000f62000c1e1900 */
[----:B------:R-:W-:Y:S01]  /*0740*/  UIADD3 UR4, UPT, UPT, UR4, 0x4, URZ ;  /* 0x0000000404047890 */ /* 0x000fe2000fffe0ff */
[----:B----4-:R-:W-:-:S04]  /*0750*/  FFMA R5, R5, R6, R12 ;  /* 0x0000000605057223 */ /* 0x010fc8000000000c */
[----:B---3--:R-:W-:-:S04]  /*0760*/  FFMA R5, R16, R17, R5 ;  /* 0x0000001110057223 */ /* 0x008fc80000000005 */
[----:B--2---:R-:W-:-:S04]  /*0770*/  FFMA R5, R18, R19, R5 ;  /* 0x0000001312057223 */ /* 0x004fc80000000005 */
[----:B-----5:R-:W-:-:S07]  /*0780*/  FFMA R12, R20, R14, R5 ;  /* 0x0000000e140c7223 */ /* 0x020fce0000000005 */
.L_x_11:
[----:B------:R-:W-:Y:S05]  /*0790*/  BRA.U !UP1, `(.L_x_10) ;  /* 0x0000000109b07547 */ /* 0x000fea000b800000 */
[----:B------:R-:W-:Y:S01]  /*07a0*/  UISETP.NE.AND UP0, UPT, UR5, 0x1, UPT ;  /* 0x000000010500788c */ /* 0x000fe2000bf05270 */
[----:B------:R-:W-:Y:S01]  /*07b0*/  MOV R7, UR4 ;  /* 0x0000000400077c02 */ /* 0x000fe20008000f00 */
[----:B------:R-:W-:Y:S02]  /*07c0*/  ULOP3.LUT UR5, UR20, 0x1, URZ, 0xc0, !UPT ;  /* 0x0000000114057892 */ /* 0x000fe4000f8ec0ff */
[----:B------:R-:W-:Y:S02]  /*07d0*/  IMAD.U32 R15, RZ, RZ, UR20 ;  /* 0x00000014ff0f7e24 */ /* 0x000fe4000f8e00ff */
[----:B------:R-:W-:Y:S01]  /*07e0*/  UISETP.NE.U32.AND UP1, UPT, UR5, 0x1, UPT ;  /* 0x000000010500788c */ /* 0x000fe2000bf25070 */
[----:B------:R-:W-:-:S04]  /*07f0*/  PLOP3.LUT P1, PT, PT, PT, UP0, 0x80, 0x8 ;  /* 0x000000000008781c */ /* 0x000fc80003f2f008 */
[----:B------:R-:W1:Y:S01]  /*0800*/  @UP0 LDCU.64 UR6, c[0x0][0x388] ;  /* 0x00007100ff0607ac */ /* 0x000e620008000a00 */
[----:B------:R-:W-:Y:S01]  /*0810*/  PLOP3.LUT P0, PT, PT, PT, UP1, 0x80, 0x8 ;  /* 0x000000000008781c */ /* 0x000fe20003f0f018 */
[----:B------:R-:W2:Y:S01]  /*0820*/  @UP0 LDCU.64 UR8, c[0x0][0x390] ;  /* 0x00007200ff0807ac */ /* 0x000ea20008000a00 */
[----:B------:R-:W3:Y:S06]  /*0830*/  @UP0 LDCU.64 UR10, c[0x0][0x388] ;  /* 0x00007100ff0a07ac */ /* 0x000eec0008000a00 */
[C---:B------:R-:W-:Y:S01]  /*0840*/  @P1 VIADD R3, R13.reuse, UR4 ;  /* 0x000000040d031c36 */ /* 0x040fe20008000000 */
[----:B------:R-:W-:Y:S01]  /*0850*/  @P1 IADD3 R6, P2, PT, R13, UR4, RZ ;  /* 0x000000040d061c10 */ /* 0x000fe2000ff5e0ff */
[----:B------:R-:W4:Y:S01]  /*0860*/  @!UP1 LDCU.64 UR12, c[0x0][0x388] ;  /* 0x00007100ff0c97ac */ /* 0x000f220008000a00 */
[----:B------:R-:W-:Y:S01]  /*0870*/  @UP0 UIADD3 UR4, UPT, UPT, UR4, 0x2, URZ ;  /* 0x0000000204040890 */ /* 0x000fe2000fffe0ff */
[----:B-1----:R-:W-:-:S02]  /*0880*/  MOV R10, UR6 ;  /* 0x00000006000a7c02 */ /* 0x002fc40008000f00 */
[----:B------:R-:W-:Y:S01]  /*0890*/  MOV R11, UR7 ;  /* 0x00000007000b7c02 */ /* 0x000fe20008000f00 */
[----:B------:R-:W1:Y:S01]  /*08a0*/  @!UP1 LDCU.64 UR6, c[0x0][0x390] ;  /* 0x00007200ff0697ac */ /* 0x000e620008000a00 */
[----:B--2---:R-:W-:Y:S02]  /*08b0*/  MOV R4, UR8 ;  /* 0x0000000800047c02 */ /* 0x004fe40008000f00 */
[----:B------:R-:W-:Y:S01]  /*08c0*/  MOV R5, UR9 ;  /* 0x0000000900057c02 */ /* 0x000fe20008000f00 */
[----:B------:R-:W-:-:S04]  /*08d0*/  @P1 IMAD.WIDE.U32 R10, R3, 0x4, R10 ;  /* 0x00000004030a1825 */ /* 0x000fc800078e000a */
[----:B------:R-:W-:Y:S01]  /*08e0*/  @P1 IMAD R3, R7, UR20, R0 ;  /* 0x0000001407031c24 */ /* 0x000fe2000f8e0200 */
[----:B------:R-:W-:Y:S01]  /*08f0*/  @P1 IADD3.X R7, PT, PT, RZ, RZ, RZ, P2, !PT ;  /* 0x000000ffff071210 */ /* 0x000fe200017fe4ff */
[----:B0-----:R-:W2:Y:S01]  /*0900*/  @P1 LDG.E R11, desc[UR18][R10.64] ;  /* 0x000000120a0b1981 */ /* 0x001ea2000c1e1900 */
[C---:B---3--:R-:W-:Y:S01]  /*0910*/  @P1 LEA R2, P2, R6.reuse, UR10, 0x2 ;  /* 0x0000000a06021c11 */ /* 0x048fe2000f8410ff */
[----:B------:R-:W-:Y:S01]  /*0920*/  @P1 IMAD.WIDE R4, R3, 0x4, R4 ;  /* 0x0000000403041825 */ /* 0x000fe200078e0204 */
[----:B------:R-:W-:Y:S02]  /*0930*/  MOV R19, UR4 ;  /* 0x0000000400137c02 */ /* 0x000fe40008000f00 */
[----:B------:R-:W-:Y:S02]  /*0940*/  @P1 LEA.HI.X R3, R6, UR11, R7, 0x2, P2 ;  /* 0x0000000b06031c11 */ /* 0x000fe400090f1407 */
[----:B----4-:R-:W-:Y:S01]  /*0950*/  MOV R6, UR12 ;  /* 0x0000000c00067c02 */ /* 0x010fe20008000f00 */
[----:B------:R-:W-:Y:S01]  /*0960*/  @P1 IMAD.WIDE R14, R15, 0x4, R4 ;  /* 0x000000040f0e1825 */ /* 0x000fe200078e0204 */
[----:B------:R-:W-:Y:S01]  /*0970*/  MOV R7, UR13 ;  /* 0x0000000d00077c02 */ /* 0x000fe20008000f00 */
[----:B------:R-:W2:Y:S01]  /*0980*/  @P1 LDG.E R4, desc[UR18][R4.64] ;  /* 0x0000001204041981 */ /* 0x000ea2000c1e1900 */
[----:B------:R-:W-:Y:S01]  /*0990*/  @!P0 IADD3 R17, PT, PT, R13, UR4, RZ ;  /* 0x000000040d118c10 */ /* 0x000fe2000fffe0ff */
[----:B------:R-:W-:Y:S01]  /*09a0*/  @!P0 IMAD R19, R19, UR20, R0 ;  /* 0x0000001413138c24 */ /* 0x000fe2000f8e0200 */
[----:B-1----:R-:W-:Y:S01]  /*09b0*/  MOV R8, UR6 ;  /* 0x0000000600087c02 */ /* 0x002fe20008000f00 */
[----:B------:R-:W3:Y:S01]  /*09c0*/  @P1 LDG.E R14, desc[UR18][R14.64] ;  /* 0x000000120e0e1981 */ /* 0x000ee2000c1e1900 */
[----:B------:R-:W-:Y:S01]  /*09d0*/  MOV R9, UR7 ;  /* 0x0000000700097c02 */ /* 0x000fe20008000f00 */
[----:B------:R-:W-:-:S02]  /*09e0*/  @!P0 IMAD.WIDE.U32 R6, R17, 0x4, R6 ;  /* 0x0000000411068825 */ /* 0x000fc400078e0006 */
[----:B------:R-:W3:Y:S02]  /*09f0*/  @P1 LDG.E R2, desc[UR18][R2.64+0x4] ;  /* 0x0000041202021981 */ /* 0x000ee4000c1e1900 */
[----:B------:R-:W-:Y:S02]  /*0a00*/  @!P0 IMAD.WIDE R8, R19, 0x4, R8 ;  /* 0x0000000413088825 */ /* 0x000fe400078e0208 */
[----:B------:R-:W4:Y:S04]  /*0a10*/  @!P0 LDG.E R7, desc[UR18][R6.64] ;  /* 0x0000001206078981 */ /* 0x000f28000c1e1900 */
[----:B------:R-:W4:Y:S01]  /*0a20*/  @!P0 LDG.E R8, desc[UR18][R8.64] ;  /* 0x0000001208088981 */ /* 0x000f22000c1e1900 */
[----:B--2---:R-:W-:-:S04]  /*0a30*/  @P1 FFMA R11, R11, R4, R12 ;  /* 0x000000040b0b1223 */ /* 0x004fc8000000000c */
[----:B---3--:R-:W-:-:S04]  /*0a40*/  @P1 FFMA R12, R2, R14, R11 ;  /* 0x0000000e020c1223 */ /* 0x008fc8000000000b */
[----:B----4-:R-:W-:-:S07]  /*0a50*/  @!P0 FFMA R12, R7, R8, R12 ;  /* 0x00000008070c8223 */ /* 0x010fce000000000c */
.L_x_10:
[----:B------:R-:W1:Y:S01]  /*0a60*/  LDC.64 R2, c[0x0][0x398] ;  /* 0x0000e600ff027b82 */ /* 0x000e620000000a00 */
[----:B------:R-:W-:-:S05]  /*0a70*/  IADD3 R13, PT, PT, R0, R13, RZ ;  /* 0x0000000d000d7210 */ /* 0x000fca0007ffe0ff */
[----:B-1----:R-:W-:-:S05]  /*0a80*/  IMAD.WIDE R2, R13, 0x4, R2 ;  /* 0x000000040d027825 */ /* 0x002fca00078e0202 */
[----:B0-----:R-:W-:Y:S01]  /*0a90*/  STG.E desc[UR18][R2.64], R12 ;  /* 0x0000000c02007986 */ /* 0x001fe2000c101912 */
[----:B------:R-:W-:Y:S05]  /*0aa0*/  EXIT ;  /* 0x000000000000794d */ /* 0x000fea0003800000 */
.L_x_12:
        /* <DEDUP_REMOVED lines=13> */
.L_x_15:


//--------------------- .nv.shared.reserved.0     --------------------------
	.section	.nv.shared.reserved.0,"aw",@nobits
	.weak		__nv_reservedSMEM_offset_0_alias
	.size		__nv_reservedSMEM_offset_0_alias, 0, 64
	.other		__nv_reservedSMEM_offset_0_alias,@"STO_CUDA_RESERVED_SHARED STV_DEFAULT"
__nv_reservedSMEM_offset_0_alias:
	.zero		0
	.zero		64


//--------------------- .nv.shared._Z19kernel_matmul_gpusmiPfS_S_ --------------------------
	.section	.nv.shared._Z19kernel_matmul_gpusmiPfS_S_,"aw",@nobits
	.sectionflags	@""
	.align	4
.nv.shared._Z19kernel_matmul_gpusmiPfS_S_:
	.zero		3072


//--------------------- .nv.constant0._Z16wmma_matmul_fp16P6__halfS0_S0_i --------------------------
	.section	.nv.constant0._Z16wmma_matmul_fp16P6__halfS0_S0_i,"a",@progbits
	.sectionflags	@""
	.align	4
.nv.constant0._Z16wmma_matmul_fp16P6__halfS0_S0_i:
	.zero		924


//--------------------- .nv.constant0._Z19kernel_matmul_gpusmiPfS_S_ --------------------------
	.section	.nv.constant0._Z19kernel_matmul_gpusmiPfS_S_,"a",@progbits
	.sectionflags	@""
	.align	4
.nv.constant0._Z19kernel_matmul_gpusmiPfS_S_:
	.zero		928


//--------------------- .nv.constant0._Z13kernel_matmuliPfS_S_ --------------------------
	.section	.nv.constant0._Z13kernel_matmuliPfS_S_,"a",@progbits
	.sectionflags	@""
	.align	4
.nv.constant0._Z13kernel_matmuliPfS_S_:
	.zero		928


//--------------------- SYMBOLS --------------------------

	.type		.nv.reservedSmem.offset0,@object
	.size		.nv.reservedSmem.offset0,0x4
	.type		.nv.reservedSmem.cap,@object
	.size		.nv.reservedSmem.cap,0x4
